//
// Generated by NVIDIA NVVM Compiler
//
// Compiler Build ID: CL-36424714
// Cuda compilation tools, release 13.0, V13.0.88
// Based on NVVM 20.0.0
//

.version 9.0
.target sm_100
.address_size 64

	// .globl	_Z19init_curand_state_kP17curandStateXORWOW
.extern .func  (.param .b32 func_retval0) vprintf
(
	.param .b64 vprintf_param_0,
	.param .b64 vprintf_param_1
)
;
.global .align 4 .b8 precalc_xorwow_matrix[102400];
.global .align 4 .b8 precalc_xorwow_offset_matrix[102400];
.global .align 4 .b8 mrg32k3aM1[2304];
.global .align 4 .b8 mrg32k3aM2[2304];
.global .align 4 .b8 mrg32k3aM1SubSeq[2016];
.global .align 4 .b8 mrg32k3aM2SubSeq[2016];
.global .align 4 .b8 mrg32k3aM1Seq[2304];
.global .align 4 .b8 mrg32k3aM2Seq[2304];
.const .align 8 .b8 __cr_lgamma_table[72];
.extern .shared .align 16 .b8 sdata[];
.global .align 1 .b8 $str[4] = {37, 102, 10};

.visible .entry _Z19init_curand_state_kP17curandStateXORWOW(
	.param .u64 .ptr .align 1 _Z19init_curand_state_kP17curandStateXORWOW_param_0
)
{
	.reg .pred 	%p<24>;
	.reg .b32 	%r<406>;
	.reg .b64 	%rd<18>;

	ld.param.u64 	%rd8, [_Z19init_curand_state_kP17curandStateXORWOW_param_0];
	cvta.to.global.u64 	%rd9, %rd8;
	mov.u32 	%r182, %tid.x;
	mov.u32 	%r183, %ctaid.x;
	mov.u32 	%r184, %ntid.x;
	mad.lo.s32 	%r185, %r183, %r184, %r182;
	cvt.s64.s32 	%rd17, %r185;
	mul.wide.s32 	%rd10, %r185, 48;
	add.s64 	%rd2, %rd9, %rd10;
	mov.b32 	%r186, 1478573778;
	mov.b32 	%r187, 716983765;
	st.global.v2.u32 	[%rd2], {%r187, %r186};
	mov.b32 	%r188, -123459836;
	mov.b32 	%r189, 1163863128;
	st.global.v2.u32 	[%rd2+8], {%r189, %r188};
	mov.b32 	%r190, 1360900310;
	mov.b32 	%r191, -589760388;
	st.global.v2.u32 	[%rd2+16], {%r191, %r190};
	setp.eq.s32 	%p1, %r185, 0;
	@%p1 bra 	$L__BB0_42;
	mov.b32 	%r312, 0;
	mov.u64 	%rd12, precalc_xorwow_matrix;
$L__BB0_2:
	and.b64  	%rd4, %rd17, 3;
	setp.eq.s64 	%p2, %rd4, 0;
	@%p2 bra 	$L__BB0_41;
	mul.wide.u32 	%rd11, %r312, 3200;
	add.s64 	%rd5, %rd12, %rd11;
	cvt.u32.u64 	%r2, %rd4;
	mov.b32 	%r313, 0;
$L__BB0_4:
	mov.b32 	%r326, 0;
	mov.u32 	%r327, %r326;
	mov.u32 	%r328, %r326;
	mov.u32 	%r329, %r326;
	mov.u32 	%r330, %r326;
	mov.u32 	%r319, %r326;
$L__BB0_5:
	mul.wide.u32 	%rd13, %r319, 4;
	add.s64 	%rd14, %rd2, %rd13;
	ld.global.u32 	%r10, [%rd14+4];
	shl.b32 	%r11, %r319, 5;
	mov.b32 	%r325, 0;
$L__BB0_6:
	.pragma "nounroll";
	shr.u32 	%r196, %r10, %r325;
	and.b32  	%r197, %r196, 1;
	setp.eq.b32 	%p3, %r197, 1;
	not.pred 	%p4, %p3;
	add.s32 	%r198, %r11, %r325;
	mul.lo.s32 	%r199, %r198, 5;
	mul.wide.u32 	%rd15, %r199, 4;
	add.s64 	%rd6, %rd5, %rd15;
	@%p4 bra 	$L__BB0_8;
	ld.global.u32 	%r200, [%rd6];
	xor.b32  	%r330, %r330, %r200;
	ld.global.u32 	%r201, [%rd6+4];
	xor.b32  	%r329, %r329, %r201;
	ld.global.u32 	%r202, [%rd6+8];
	xor.b32  	%r328, %r328, %r202;
	ld.global.u32 	%r203, [%rd6+12];
	xor.b32  	%r327, %r327, %r203;
	ld.global.u32 	%r204, [%rd6+16];
	xor.b32  	%r326, %r326, %r204;
$L__BB0_8:
	and.b32  	%r206, %r196, 2;
	setp.eq.s32 	%p5, %r206, 0;
	@%p5 bra 	$L__BB0_10;
	ld.global.u32 	%r207, [%rd6+20];
	xor.b32  	%r330, %r330, %r207;
	ld.global.u32 	%r208, [%rd6+24];
	xor.b32  	%r329, %r329, %r208;
	ld.global.u32 	%r209, [%rd6+28];
	xor.b32  	%r328, %r328, %r209;
	ld.global.u32 	%r210, [%rd6+32];
	xor.b32  	%r327, %r327, %r210;
	ld.global.u32 	%r211, [%rd6+36];
	xor.b32  	%r326, %r326, %r211;
$L__BB0_10:
	and.b32  	%r213, %r196, 4;
	setp.eq.s32 	%p6, %r213, 0;
	@%p6 bra 	$L__BB0_12;
	ld.global.u32 	%r214, [%rd6+40];
	xor.b32  	%r330, %r330, %r214;
	ld.global.u32 	%r215, [%rd6+44];
	xor.b32  	%r329, %r329, %r215;
	ld.global.u32 	%r216, [%rd6+48];
	xor.b32  	%r328, %r328, %r216;
	ld.global.u32 	%r217, [%rd6+52];
	xor.b32  	%r327, %r327, %r217;
	ld.global.u32 	%r218, [%rd6+56];
	xor.b32  	%r326, %r326, %r218;
$L__BB0_12:
	and.b32  	%r220, %r196, 8;
	setp.eq.s32 	%p7, %r220, 0;
	@%p7 bra 	$L__BB0_14;
	ld.global.u32 	%r221, [%rd6+60];
	xor.b32  	%r330, %r330, %r221;
	ld.global.u32 	%r222, [%rd6+64];
	xor.b32  	%r329, %r329, %r222;
	ld.global.u32 	%r223, [%rd6+68];
	xor.b32  	%r328, %r328, %r223;
	ld.global.u32 	%r224, [%rd6+72];
	xor.b32  	%r327, %r327, %r224;
	ld.global.u32 	%r225, [%rd6+76];
	xor.b32  	%r326, %r326, %r225;
$L__BB0_14:
	and.b32  	%r227, %r196, 16;
	setp.eq.s32 	%p8, %r227, 0;
	@%p8 bra 	$L__BB0_16;
	ld.global.u32 	%r228, [%rd6+80];
	xor.b32  	%r330, %r330, %r228;
	ld.global.u32 	%r229, [%rd6+84];
	xor.b32  	%r329, %r329, %r229;
	ld.global.u32 	%r230, [%rd6+88];
	xor.b32  	%r328, %r328, %r230;
	ld.global.u32 	%r231, [%rd6+92];
	xor.b32  	%r327, %r327, %r231;
	ld.global.u32 	%r232, [%rd6+96];
	xor.b32  	%r326, %r326, %r232;
$L__BB0_16:
	and.b32  	%r234, %r196, 32;
	setp.eq.s32 	%p9, %r234, 0;
	@%p9 bra 	$L__BB0_18;
	ld.global.u32 	%r235, [%rd6+100];
	xor.b32  	%r330, %r330, %r235;
	ld.global.u32 	%r236, [%rd6+104];
	xor.b32  	%r329, %r329, %r236;
	ld.global.u32 	%r237, [%rd6+108];
	xor.b32  	%r328, %r328, %r237;
	ld.global.u32 	%r238, [%rd6+112];
	xor.b32  	%r327, %r327, %r238;
	ld.global.u32 	%r239, [%rd6+116];
	xor.b32  	%r326, %r326, %r239;
$L__BB0_18:
	and.b32  	%r241, %r196, 64;
	setp.eq.s32 	%p10, %r241, 0;
	@%p10 bra 	$L__BB0_20;
	ld.global.u32 	%r242, [%rd6+120];
	xor.b32  	%r330, %r330, %r242;
	ld.global.u32 	%r243, [%rd6+124];
	xor.b32  	%r329, %r329, %r243;
	ld.global.u32 	%r244, [%rd6+128];
	xor.b32  	%r328, %r328, %r244;
	ld.global.u32 	%r245, [%rd6+132];
	xor.b32  	%r327, %r327, %r245;
	ld.global.u32 	%r246, [%rd6+136];
	xor.b32  	%r326, %r326, %r246;
$L__BB0_20:
	and.b32  	%r248, %r196, 128;
	setp.eq.s32 	%p11, %r248, 0;
	@%p11 bra 	$L__BB0_22;
	ld.global.u32 	%r249, [%rd6+140];
	xor.b32  	%r330, %r330, %r249;
	ld.global.u32 	%r250, [%rd6+144];
	xor.b32  	%r329, %r329, %r250;
	ld.global.u32 	%r251, [%rd6+148];
	xor.b32  	%r328, %r328, %r251;
	ld.global.u32 	%r252, [%rd6+152];
	xor.b32  	%r327, %r327, %r252;
	ld.global.u32 	%r253, [%rd6+156];
	xor.b32  	%r326, %r326, %r253;
$L__BB0_22:
	and.b32  	%r255, %r196, 256;
	setp.eq.s32 	%p12, %r255, 0;
	@%p12 bra 	$L__BB0_24;
	ld.global.u32 	%r256, [%rd6+160];
	xor.b32  	%r330, %r330, %r256;
	ld.global.u32 	%r257, [%rd6+164];
	xor.b32  	%r329, %r329, %r257;
	ld.global.u32 	%r258, [%rd6+168];
	xor.b32  	%r328, %r328, %r258;
	ld.global.u32 	%r259, [%rd6+172];
	xor.b32  	%r327, %r327, %r259;
	ld.global.u32 	%r260, [%rd6+176];
	xor.b32  	%r326, %r326, %r260;
$L__BB0_24:
	and.b32  	%r262, %r196, 512;
	setp.eq.s32 	%p13, %r262, 0;
	@%p13 bra 	$L__BB0_26;
	ld.global.u32 	%r263, [%rd6+180];
	xor.b32  	%r330, %r330, %r263;
	ld.global.u32 	%r264, [%rd6+184];
	xor.b32  	%r329, %r329, %r264;
	ld.global.u32 	%r265, [%rd6+188];
	xor.b32  	%r328, %r328, %r265;
	ld.global.u32 	%r266, [%rd6+192];
	xor.b32  	%r327, %r327, %r266;
	ld.global.u32 	%r267, [%rd6+196];
	xor.b32  	%r326, %r326, %r267;
$L__BB0_26:
	and.b32  	%r269, %r196, 1024;
	setp.eq.s32 	%p14, %r269, 0;
	@%p14 bra 	$L__BB0_28;
	ld.global.u32 	%r270, [%rd6+200];
	xor.b32  	%r330, %r330, %r270;
	ld.global.u32 	%r271, [%rd6+204];
	xor.b32  	%r329, %r329, %r271;
	ld.global.u32 	%r272, [%rd6+208];
	xor.b32  	%r328, %r328, %r272;
	ld.global.u32 	%r273, [%rd6+212];
	xor.b32  	%r327, %r327, %r273;
	ld.global.u32 	%r274, [%rd6+216];
	xor.b32  	%r326, %r326, %r274;
$L__BB0_28:
	and.b32  	%r276, %r196, 2048;
	setp.eq.s32 	%p15, %r276, 0;
	@%p15 bra 	$L__BB0_30;
	ld.global.u32 	%r277, [%rd6+220];
	xor.b32  	%r330, %r330, %r277;
	ld.global.u32 	%r278, [%rd6+224];
	xor.b32  	%r329, %r329, %r278;
	ld.global.u32 	%r279, [%rd6+228];
	xor.b32  	%r328, %r328, %r279;
	ld.global.u32 	%r280, [%rd6+232];
	xor.b32  	%r327, %r327, %r280;
	ld.global.u32 	%r281, [%rd6+236];
	xor.b32  	%r326, %r326, %r281;
$L__BB0_30:
	and.b32  	%r283, %r196, 4096;
	setp.eq.s32 	%p16, %r283, 0;
	@%p16 bra 	$L__BB0_32;
	ld.global.u32 	%r284, [%rd6+240];
	xor.b32  	%r330, %r330, %r284;
	ld.global.u32 	%r285, [%rd6+244];
	xor.b32  	%r329, %r329, %r285;
	ld.global.u32 	%r286, [%rd6+248];
	xor.b32  	%r328, %r328, %r286;
	ld.global.u32 	%r287, [%rd6+252];
	xor.b32  	%r327, %r327, %r287;
	ld.global.u32 	%r288, [%rd6+256];
	xor.b32  	%r326, %r326, %r288;
$L__BB0_32:
	and.b32  	%r290, %r196, 8192;
	setp.eq.s32 	%p17, %r290, 0;
	@%p17 bra 	$L__BB0_34;
	ld.global.u32 	%r291, [%rd6+260];
	xor.b32  	%r330, %r330, %r291;
	ld.global.u32 	%r292, [%rd6+264];
	xor.b32  	%r329, %r329, %r292;
	ld.global.u32 	%r293, [%rd6+268];
	xor.b32  	%r328, %r328, %r293;
	ld.global.u32 	%r294, [%rd6+272];
	xor.b32  	%r327, %r327, %r294;
	ld.global.u32 	%r295, [%rd6+276];
	xor.b32  	%r326, %r326, %r295;
$L__BB0_34:
	and.b32  	%r297, %r196, 16384;
	setp.eq.s32 	%p18, %r297, 0;
	@%p18 bra 	$L__BB0_36;
	ld.global.u32 	%r298, [%rd6+280];
	xor.b32  	%r330, %r330, %r298;
	ld.global.u32 	%r299, [%rd6+284];
	xor.b32  	%r329, %r329, %r299;
	ld.global.u32 	%r300, [%rd6+288];
	xor.b32  	%r328, %r328, %r300;
	ld.global.u32 	%r301, [%rd6+292];
	xor.b32  	%r327, %r327, %r301;
	ld.global.u32 	%r302, [%rd6+296];
	xor.b32  	%r326, %r326, %r302;
$L__BB0_36:
	and.b32  	%r304, %r196, 32768;
	setp.eq.s32 	%p19, %r304, 0;
	@%p19 bra 	$L__BB0_38;
	ld.global.u32 	%r305, [%rd6+300];
	xor.b32  	%r330, %r330, %r305;
	ld.global.u32 	%r306, [%rd6+304];
	xor.b32  	%r329, %r329, %r306;
	ld.global.u32 	%r307, [%rd6+308];
	xor.b32  	%r328, %r328, %r307;
	ld.global.u32 	%r308, [%rd6+312];
	xor.b32  	%r327, %r327, %r308;
	ld.global.u32 	%r309, [%rd6+316];
	xor.b32  	%r326, %r326, %r309;
$L__BB0_38:
	add.s32 	%r325, %r325, 16;
	setp.ne.s32 	%p20, %r325, 32;
	@%p20 bra 	$L__BB0_6;
	mad.lo.s32 	%r310, %r319, -31, %r11;
	add.s32 	%r319, %r310, 1;
	setp.ne.s32 	%p21, %r319, 5;
	@%p21 bra 	$L__BB0_5;
	st.global.u32 	[%rd2+4], %r330;
	st.global.u32 	[%rd2+8], %r329;
	st.global.u32 	[%rd2+12], %r328;
	st.global.u32 	[%rd2+16], %r327;
	st.global.u32 	[%rd2+20], %r326;
	add.s32 	%r313, %r313, 1;
	setp.lt.u32 	%p22, %r313, %r2;
	@%p22 bra 	$L__BB0_4;
$L__BB0_41:
	shr.u64 	%rd7, %rd17, 2;
	add.s32 	%r312, %r312, 1;
	setp.gt.u64 	%p23, %rd17, 3;
	mov.u64 	%rd17, %rd7;
	@%p23 bra 	$L__BB0_2;
$L__BB0_42:
	mov.b32 	%r311, 0;
	st.global.v2.u32 	[%rd2+24], {%r311, %r311};
	st.global.u32 	[%rd2+32], %r311;
	mov.b64 	%rd16, 0;
	st.global.u64 	[%rd2+40], %rd16;
	ret;

}
	// .globl	_Z12Bond_Price_kffffffP17curandStateXORWOWPfS1_
.visible .entry _Z12Bond_Price_kffffffP17curandStateXORWOWPfS1_(
	.param .f32 _Z12Bond_Price_kffffffP17curandStateXORWOWPfS1__param_0,
	.param .f32 _Z12Bond_Price_kffffffP17curandStateXORWOWPfS1__param_1,
	.param .f32 _Z12Bond_Price_kffffffP17curandStateXORWOWPfS1__param_2,
	.param .f32 _Z12Bond_Price_kffffffP17curandStateXORWOWPfS1__param_3,
	.param .f32 _Z12Bond_Price_kffffffP17curandStateXORWOWPfS1__param_4,
	.param .f32 _Z12Bond_Price_kffffffP17curandStateXORWOWPfS1__param_5,
	.param .u64 .ptr .align 1 _Z12Bond_Price_kffffffP17curandStateXORWOWPfS1__param_6,
	.param .u64 .ptr .align 1 _Z12Bond_Price_kffffffP17curandStateXORWOWPfS1__param_7,
	.param .u64 .ptr .align 1 _Z12Bond_Price_kffffffP17curandStateXORWOWPfS1__param_8
)
{
	.local .align 8 .b8 	__local_depot1[8];
	.reg .b64 	%SP;
	.reg .b64 	%SPL;
	.reg .pred 	%p<42>;
	.reg .b32 	%r<113>;
	.reg .b32 	%f<411>;
	.reg .b64 	%rd<15>;
	.reg .b64 	%fd<20>;

	mov.u64 	%SPL, __local_depot1;
	cvta.local.u64 	%SP, %SPL;
	ld.param.f32 	%f40, [_Z12Bond_Price_kffffffP17curandStateXORWOWPfS1__param_0];
	ld.param.f32 	%f41, [_Z12Bond_Price_kffffffP17curandStateXORWOWPfS1__param_1];
	ld.param.f32 	%f42, [_Z12Bond_Price_kffffffP17curandStateXORWOWPfS1__param_2];
	ld.param.f32 	%f43, [_Z12Bond_Price_kffffffP17curandStateXORWOWPfS1__param_3];
	ld.param.f32 	%f44, [_Z12Bond_Price_kffffffP17curandStateXORWOWPfS1__param_4];
	ld.param.f32 	%f45, [_Z12Bond_Price_kffffffP17curandStateXORWOWPfS1__param_5];
	ld.param.u64 	%rd3, [_Z12Bond_Price_kffffffP17curandStateXORWOWPfS1__param_6];
	cvta.to.global.u64 	%rd4, %rd3;
	mov.u32 	%r1, %tid.x;
	mov.u32 	%r23, %ctaid.x;
	mov.u32 	%r112, %ntid.x;
	mad.lo.s32 	%r24, %r23, %r112, %r1;
	mul.wide.s32 	%rd5, %r24, 48;
	add.s64 	%rd6, %rd4, %rd5;
	ld.global.v2.u32 	{%r25, %r26}, [%rd6];
	ld.global.u32 	%r27, [%rd6+8];
	ld.global.u32 	%r28, [%rd6+20];
	shr.u32 	%r29, %r26, 2;
	xor.b32  	%r30, %r29, %r26;
	shl.b32 	%r31, %r28, 4;
	shl.b32 	%r32, %r30, 1;
	xor.b32  	%r33, %r31, %r32;
	xor.b32  	%r34, %r33, %r28;
	xor.b32  	%r35, %r34, %r30;
	add.s32 	%r36, %r25, %r35;
	add.s32 	%r37, %r36, 362437;
	shr.u32 	%r38, %r27, 2;
	xor.b32  	%r39, %r38, %r27;
	shl.b32 	%r40, %r35, 4;
	shl.b32 	%r41, %r39, 1;
	xor.b32  	%r42, %r41, %r40;
	xor.b32  	%r43, %r42, %r39;
	xor.b32  	%r44, %r43, %r35;
	add.s32 	%r45, %r25, %r44;
	add.s32 	%r46, %r45, 724874;
	cvt.rn.f32.u32 	%f47, %r37;
	fma.rn.f32 	%f48, %f47, 0f2F800000, 0f2F000000;
	cvt.rn.f32.u32 	%f49, %r46;
	fma.rn.f32 	%f50, %f49, 0f30C90FDB, 0f30490FDB;
	setp.lt.f32 	%p1, %f48, 0f00800000;
	mul.f32 	%f51, %f48, 0f4B000000;
	selp.f32 	%f52, %f51, %f48, %p1;
	selp.f32 	%f53, 0fC1B80000, 0f00000000, %p1;
	mov.b32 	%r47, %f52;
	add.s32 	%r48, %r47, -1059760811;
	and.b32  	%r49, %r48, -8388608;
	sub.s32 	%r50, %r47, %r49;
	mov.b32 	%f54, %r50;
	cvt.rn.f32.s32 	%f55, %r49;
	fma.rn.f32 	%f56, %f55, 0f34000000, %f53;
	add.f32 	%f57, %f54, 0fBF800000;
	fma.rn.f32 	%f58, %f57, 0fBE055027, 0f3E1039F6;
	fma.rn.f32 	%f59, %f58, %f57, 0fBDF8CDCC;
	fma.rn.f32 	%f60, %f59, %f57, 0f3E0F2955;
	fma.rn.f32 	%f61, %f60, %f57, 0fBE2AD8B9;
	fma.rn.f32 	%f62, %f61, %f57, 0f3E4CED0B;
	fma.rn.f32 	%f63, %f62, %f57, 0fBE7FFF22;
	fma.rn.f32 	%f64, %f63, %f57, 0f3EAAAA78;
	fma.rn.f32 	%f65, %f64, %f57, 0fBF000000;
	mul.f32 	%f66, %f57, %f65;
	fma.rn.f32 	%f67, %f66, %f57, %f57;
	fma.rn.f32 	%f68, %f56, 0f3F317218, %f67;
	setp.gt.u32 	%p2, %r47, 2139095039;
	fma.rn.f32 	%f69, %f52, 0f7F800000, 0f7F800000;
	selp.f32 	%f70, %f69, %f68, %p2;
	setp.eq.f32 	%p3, %f52, 0f00000000;
	mul.f32 	%f71, %f70, 0fC0000000;
	selp.f32 	%f72, 0f7F800000, %f71, %p3;
	sqrt.rn.f32 	%f73, %f72;
	sin.approx.f32 	%f74, %f50;
	mul.f32 	%f1, %f73, %f74;
	add.f32 	%f2, %f41, %f45;
	sub.f32 	%f3, %f2, %f44;
	div.rn.f32 	%f75, %f3, %f41;
	cvt.rzi.s32.f32 	%r3, %f75;
	setp.lt.s32 	%p4, %r3, 0;
	mov.f32 	%f397, 0f00000000;
	mov.f32 	%f396, %f397;
	mov.f32 	%f401, %f397;
	@%p4 bra 	$L__BB1_27;
	add.s32 	%r4, %r3, -2;
	mul.f32 	%f4, %f41, 0f3F000000;
	neg.f32 	%f5, %f42;
	sub.f32 	%f6, %f45, %f41;
	setp.eq.s32 	%p5, %r3, 0;
	mov.f32 	%f401, 0f00000000;
	mov.b32 	%r111, 0;
	mov.f32 	%f396, %f401;
	mov.f32 	%f397, %f401;
	@%p5 bra 	$L__BB1_18;
	add.s32 	%r54, %r3, 1;
	and.b32  	%r111, %r54, -2;
	neg.s32 	%r110, %r111;
	add.s32 	%r108, %r3, -3;
	mov.f32 	%f401, 0f00000000;
	mov.b32 	%r109, 1;
	mov.b32 	%r107, -1;
$L__BB1_3:
	add.s32 	%r11, %r109, -1;
	cvt.rn.f32.u32 	%f79, %r11;
	fma.rn.f32 	%f10, %f41, %f79, %f44;
	setp.geu.f32 	%p6, %f10, 0f40A00000;
	@%p6 bra 	$L__BB1_5;
	cvt.f64.f32 	%fd11, %f10;
	fma.rn.f64 	%fd17, %fd11, 0d3F56F0068DB8BAC7, 0d3F889374BC6A7EFA;
	bra.uni 	$L__BB1_6;
$L__BB1_5:
	add.f32 	%f80, %f10, 0fC0A00000;
	cvt.f64.f32 	%fd10, %f80;
	fma.rn.f64 	%fd17, %fd10, 0d3F50624DD2F1A9FC, 0d3F9374BC6A7EF9DB;
$L__BB1_6:
	cvt.rn.f32.f64 	%f11, %fd17;
	setp.gt.s32 	%p7, %r11, %r4;
	@%p7 bra 	$L__BB1_8;
	sub.f32 	%f81, %f6, %f10;
	mul.f32 	%f82, %f81, %f5;
	fma.rn.f32 	%f83, %f82, 0f3BBB989D, 0f3F000000;
	cvt.sat.f32.f32 	%f84, %f83;
	mov.f32 	%f85, 0f4B400001;
	mov.f32 	%f86, 0f437C0000;
	fma.rm.f32 	%f87, %f84, %f86, %f85;
	add.f32 	%f88, %f87, 0fCB40007F;
	neg.f32 	%f89, %f88;
	fma.rn.f32 	%f90, %f82, 0f3FB8AA3B, %f89;
	fma.rn.f32 	%f91, %f82, 0f32A57060, %f90;
	mov.b32 	%r56, %f87;
	shl.b32 	%r57, %r56, 23;
	mov.b32 	%f92, %r57;
	ex2.approx.ftz.f32 	%f93, %f91;
	mul.f32 	%f94, %f93, %f92;
	mul.f32 	%f95, %f4, %f94;
	mul.f32 	%f96, %f95, %f11;
	setp.ne.s32 	%p8, %r107, -1;
	setp.ne.s32 	%p9, %r108, -1;
	selp.f32 	%f97, 0f40000000, 0f3F800000, %p9;
	selp.f32 	%f98, %f97, 0f3F800000, %p8;
	fma.rn.f32 	%f396, %f98, %f96, %f396;
$L__BB1_8:
	setp.ge.s32 	%p10, %r11, %r3;
	@%p10 bra 	$L__BB1_10;
	sub.f32 	%f99, %f45, %f10;
	mul.f32 	%f100, %f99, %f5;
	fma.rn.f32 	%f101, %f100, 0f3BBB989D, 0f3F000000;
	cvt.sat.f32.f32 	%f102, %f101;
	mov.f32 	%f103, 0f4B400001;
	mov.f32 	%f104, 0f437C0000;
	fma.rm.f32 	%f105, %f102, %f104, %f103;
	add.f32 	%f106, %f105, 0fCB40007F;
	neg.f32 	%f107, %f106;
	fma.rn.f32 	%f108, %f100, 0f3FB8AA3B, %f107;
	fma.rn.f32 	%f109, %f100, 0f32A57060, %f108;
	mov.b32 	%r58, %f105;
	shl.b32 	%r59, %r58, 23;
	mov.b32 	%f110, %r59;
	ex2.approx.ftz.f32 	%f111, %f109;
	mul.f32 	%f112, %f111, %f110;
	mul.f32 	%f113, %f4, %f112;
	mul.f32 	%f114, %f113, %f11;
	setp.ne.s32 	%p11, %r107, -1;
	setp.ne.s32 	%p12, %r108, -2;
	selp.f32 	%f115, 0f40000000, 0f3F800000, %p12;
	selp.f32 	%f116, %f115, 0f3F800000, %p11;
	fma.rn.f32 	%f397, %f116, %f114, %f397;
$L__BB1_10:
	sub.f32 	%f117, %f2, %f10;
	mul.f32 	%f118, %f117, %f5;
	fma.rn.f32 	%f119, %f118, 0f3BBB989D, 0f3F000000;
	cvt.sat.f32.f32 	%f120, %f119;
	mov.f32 	%f121, 0f4B400001;
	mov.f32 	%f122, 0f437C0000;
	fma.rm.f32 	%f123, %f120, %f122, %f121;
	add.f32 	%f124, %f123, 0fCB40007F;
	neg.f32 	%f125, %f124;
	fma.rn.f32 	%f126, %f118, 0f3FB8AA3B, %f125;
	fma.rn.f32 	%f127, %f118, 0f32A57060, %f126;
	mov.b32 	%r60, %f123;
	shl.b32 	%r61, %r60, 23;
	mov.b32 	%f128, %r61;
	ex2.approx.ftz.f32 	%f129, %f127;
	mul.f32 	%f130, %f129, %f128;
	mul.f32 	%f131, %f4, %f130;
	mul.f32 	%f132, %f131, %f11;
	setp.ne.s32 	%p13, %r107, -1;
	setp.ne.s32 	%p14, %r108, -3;
	selp.f32 	%f133, 0f40000000, 0f3F800000, %p14;
	selp.f32 	%f134, %f133, 0f3F800000, %p13;
	fma.rn.f32 	%f16, %f134, %f132, %f401;
	cvt.rn.f32.u32 	%f135, %r109;
	fma.rn.f32 	%f17, %f41, %f135, %f44;
	setp.lt.f32 	%p15, %f17, 0f40A00000;
	@%p15 bra 	$L__BB1_12;
	add.f32 	%f136, %f17, 0fC0A00000;
	cvt.f64.f32 	%fd12, %f136;
	fma.rn.f64 	%fd18, %fd12, 0d3F50624DD2F1A9FC, 0d3F9374BC6A7EF9DB;
	bra.uni 	$L__BB1_13;
$L__BB1_12:
	cvt.f64.f32 	%fd13, %f17;
	fma.rn.f64 	%fd18, %fd13, 0d3F56F0068DB8BAC7, 0d3F889374BC6A7EFA;
$L__BB1_13:
	cvt.rn.f32.f64 	%f18, %fd18;
	setp.ge.s32 	%p16, %r11, %r4;
	@%p16 bra 	$L__BB1_15;
	sub.f32 	%f137, %f6, %f17;
	mul.f32 	%f138, %f137, %f5;
	fma.rn.f32 	%f139, %f138, 0f3BBB989D, 0f3F000000;
	cvt.sat.f32.f32 	%f140, %f139;
	mov.f32 	%f141, 0f4B400001;
	mov.f32 	%f142, 0f437C0000;
	fma.rm.f32 	%f143, %f140, %f142, %f141;
	add.f32 	%f144, %f143, 0fCB40007F;
	neg.f32 	%f145, %f144;
	fma.rn.f32 	%f146, %f138, 0f3FB8AA3B, %f145;
	fma.rn.f32 	%f147, %f138, 0f32A57060, %f146;
	mov.b32 	%r62, %f143;
	shl.b32 	%r63, %r62, 23;
	mov.b32 	%f148, %r63;
	ex2.approx.ftz.f32 	%f149, %f147;
	mul.f32 	%f150, %f149, %f148;
	mul.f32 	%f151, %f4, %f150;
	mul.f32 	%f152, %f151, %f18;
	setp.eq.s32 	%p17, %r108, 0;
	selp.f32 	%f153, 0f3F800000, 0f40000000, %p17;
	fma.rn.f32 	%f396, %f153, %f152, %f396;
$L__BB1_15:
	setp.ge.s32 	%p18, %r109, %r3;
	@%p18 bra 	$L__BB1_17;
	sub.f32 	%f154, %f45, %f17;
	mul.f32 	%f155, %f154, %f5;
	fma.rn.f32 	%f156, %f155, 0f3BBB989D, 0f3F000000;
	cvt.sat.f32.f32 	%f157, %f156;
	mov.f32 	%f158, 0f4B400001;
	mov.f32 	%f159, 0f437C0000;
	fma.rm.f32 	%f160, %f157, %f159, %f158;
	add.f32 	%f161, %f160, 0fCB40007F;
	neg.f32 	%f162, %f161;
	fma.rn.f32 	%f163, %f155, 0f3FB8AA3B, %f162;
	fma.rn.f32 	%f164, %f155, 0f32A57060, %f163;
	mov.b32 	%r64, %f160;
	shl.b32 	%r65, %r64, 23;
	mov.b32 	%f165, %r65;
	ex2.approx.ftz.f32 	%f166, %f164;
	mul.f32 	%f167, %f166, %f165;
	mul.f32 	%f168, %f4, %f167;
	mul.f32 	%f169, %f168, %f18;
	setp.eq.s32 	%p19, %r108, -1;
	selp.f32 	%f170, 0f3F800000, 0f40000000, %p19;
	fma.rn.f32 	%f397, %f170, %f169, %f397;
$L__BB1_17:
	sub.f32 	%f171, %f2, %f17;
	mul.f32 	%f172, %f171, %f5;
	fma.rn.f32 	%f173, %f172, 0f3BBB989D, 0f3F000000;
	cvt.sat.f32.f32 	%f174, %f173;
	mov.f32 	%f175, 0f4B400001;
	mov.f32 	%f176, 0f437C0000;
	fma.rm.f32 	%f177, %f174, %f176, %f175;
	add.f32 	%f178, %f177, 0fCB40007F;
	neg.f32 	%f179, %f178;
	fma.rn.f32 	%f180, %f172, 0f3FB8AA3B, %f179;
	fma.rn.f32 	%f181, %f172, 0f32A57060, %f180;
	mov.b32 	%r67, %f177;
	shl.b32 	%r68, %r67, 23;
	mov.b32 	%f182, %r68;
	ex2.approx.ftz.f32 	%f183, %f181;
	mul.f32 	%f184, %f183, %f182;
	mul.f32 	%f185, %f4, %f184;
	mul.f32 	%f186, %f185, %f18;
	setp.eq.s32 	%p20, %r108, -2;
	selp.f32 	%f187, 0f3F800000, 0f40000000, %p20;
	fma.rn.f32 	%f401, %f187, %f186, %f16;
	add.s32 	%r110, %r110, 2;
	add.s32 	%r108, %r108, -2;
	add.s32 	%r107, %r107, -2;
	setp.ne.s32 	%p21, %r110, 0;
	add.s32 	%r109, %r109, 2;
	@%p21 bra 	$L__BB1_3;
$L__BB1_18:
	and.b32  	%r69, %r3, 1;
	setp.eq.b32 	%p22, %r69, 1;
	@%p22 bra 	$L__BB1_27;
	cvt.rn.f32.u32 	%f188, %r111;
	fma.rn.f32 	%f30, %f41, %f188, %f44;
	setp.lt.f32 	%p23, %f30, 0f40A00000;
	@%p23 bra 	$L__BB1_21;
	add.f32 	%f189, %f30, 0fC0A00000;
	cvt.f64.f32 	%fd14, %f189;
	fma.rn.f64 	%fd19, %fd14, 0d3F50624DD2F1A9FC, 0d3F9374BC6A7EF9DB;
	bra.uni 	$L__BB1_22;
$L__BB1_21:
	cvt.f64.f32 	%fd15, %f30;
	fma.rn.f64 	%fd19, %fd15, 0d3F56F0068DB8BAC7, 0d3F889374BC6A7EFA;
$L__BB1_22:
	cvt.rn.f32.f64 	%f31, %fd19;
	setp.gt.s32 	%p24, %r111, %r4;
	@%p24 bra 	$L__BB1_24;
	sub.f32 	%f190, %f6, %f30;
	mul.f32 	%f191, %f190, %f5;
	fma.rn.f32 	%f192, %f191, 0f3BBB989D, 0f3F000000;
	cvt.sat.f32.f32 	%f193, %f192;
	mov.f32 	%f194, 0f4B400001;
	mov.f32 	%f195, 0f437C0000;
	fma.rm.f32 	%f196, %f193, %f195, %f194;
	add.f32 	%f197, %f196, 0fCB40007F;
	neg.f32 	%f198, %f197;
	fma.rn.f32 	%f199, %f191, 0f3FB8AA3B, %f198;
	fma.rn.f32 	%f200, %f191, 0f32A57060, %f199;
	mov.b32 	%r70, %f196;
	shl.b32 	%r71, %r70, 23;
	mov.b32 	%f201, %r71;
	ex2.approx.ftz.f32 	%f202, %f200;
	mul.f32 	%f203, %f202, %f201;
	mul.f32 	%f204, %f4, %f203;
	mul.f32 	%f205, %f204, %f31;
	setp.ne.s32 	%p25, %r111, 0;
	setp.ne.s32 	%p26, %r111, %r4;
	selp.f32 	%f206, 0f40000000, 0f3F800000, %p26;
	selp.f32 	%f207, %f206, 0f3F800000, %p25;
	fma.rn.f32 	%f396, %f207, %f205, %f396;
$L__BB1_24:
	setp.ge.s32 	%p27, %r111, %r3;
	@%p27 bra 	$L__BB1_26;
	sub.f32 	%f208, %f45, %f30;
	mul.f32 	%f209, %f208, %f5;
	fma.rn.f32 	%f210, %f209, 0f3BBB989D, 0f3F000000;
	cvt.sat.f32.f32 	%f211, %f210;
	mov.f32 	%f212, 0f4B400001;
	mov.f32 	%f213, 0f437C0000;
	fma.rm.f32 	%f214, %f211, %f213, %f212;
	add.f32 	%f215, %f214, 0fCB40007F;
	neg.f32 	%f216, %f215;
	fma.rn.f32 	%f217, %f209, 0f3FB8AA3B, %f216;
	fma.rn.f32 	%f218, %f209, 0f32A57060, %f217;
	mov.b32 	%r72, %f214;
	shl.b32 	%r73, %r72, 23;
	mov.b32 	%f219, %r73;
	ex2.approx.ftz.f32 	%f220, %f218;
	mul.f32 	%f221, %f220, %f219;
	mul.f32 	%f222, %f4, %f221;
	mul.f32 	%f223, %f222, %f31;
	setp.ne.s32 	%p28, %r111, 0;
	add.s32 	%r74, %r3, -1;
	setp.ne.s32 	%p29, %r111, %r74;
	selp.f32 	%f224, 0f40000000, 0f3F800000, %p29;
	selp.f32 	%f225, %f224, 0f3F800000, %p28;
	fma.rn.f32 	%f397, %f225, %f223, %f397;
$L__BB1_26:
	sub.f32 	%f226, %f2, %f30;
	mul.f32 	%f227, %f226, %f5;
	fma.rn.f32 	%f228, %f227, 0f3BBB989D, 0f3F000000;
	cvt.sat.f32.f32 	%f229, %f228;
	mov.f32 	%f230, 0f4B400001;
	mov.f32 	%f231, 0f437C0000;
	fma.rm.f32 	%f232, %f229, %f231, %f230;
	add.f32 	%f233, %f232, 0fCB40007F;
	neg.f32 	%f234, %f233;
	fma.rn.f32 	%f235, %f227, 0f3FB8AA3B, %f234;
	fma.rn.f32 	%f236, %f227, 0f32A57060, %f235;
	mov.b32 	%r75, %f232;
	shl.b32 	%r76, %r75, 23;
	mov.b32 	%f237, %r76;
	ex2.approx.ftz.f32 	%f238, %f236;
	mul.f32 	%f239, %f238, %f237;
	mul.f32 	%f240, %f4, %f239;
	mul.f32 	%f241, %f240, %f31;
	setp.ne.s32 	%p30, %r111, 0;
	setp.ne.s32 	%p31, %r111, %r3;
	selp.f32 	%f242, 0f40000000, 0f3F800000, %p31;
	selp.f32 	%f243, %f242, 0f3F800000, %p30;
	fma.rn.f32 	%f401, %f243, %f241, %f401;
$L__BB1_27:
	neg.f32 	%f244, %f42;
	sub.f32 	%f245, %f45, %f44;
	mul.f32 	%f246, %f245, %f244;
	fma.rn.f32 	%f247, %f246, 0f3BBB989D, 0f3F000000;
	cvt.sat.f32.f32 	%f248, %f247;
	mov.f32 	%f249, 0f4B400001;
	mov.f32 	%f250, 0f437C0000;
	fma.rm.f32 	%f251, %f248, %f250, %f249;
	add.f32 	%f252, %f251, 0fCB40007F;
	neg.f32 	%f253, %f252;
	fma.rn.f32 	%f254, %f246, 0f3FB8AA3B, %f253;
	fma.rn.f32 	%f255, %f246, 0f32A57060, %f254;
	mov.b32 	%r77, %f251;
	shl.b32 	%r78, %r77, 23;
	mov.b32 	%f256, %r78;
	ex2.approx.ftz.f32 	%f257, %f255;
	mul.f32 	%f258, %f257, %f256;
	fma.rn.f32 	%f259, %f43, %f258, %f397;
	mul.f32 	%f260, %f40, %f40;
	mul.f32 	%f261, %f42, 0fC0000000;
	mul.f32 	%f262, %f261, %f245;
	fma.rn.f32 	%f263, %f262, 0f3BBB989D, 0f3F000000;
	cvt.sat.f32.f32 	%f264, %f263;
	fma.rm.f32 	%f265, %f264, %f250, %f249;
	add.f32 	%f266, %f265, 0fCB40007F;
	neg.f32 	%f267, %f266;
	fma.rn.f32 	%f268, %f262, 0f3FB8AA3B, %f267;
	fma.rn.f32 	%f269, %f262, 0f32A57060, %f268;
	mov.b32 	%r79, %f265;
	shl.b32 	%r80, %r79, 23;
	mov.b32 	%f270, %r80;
	ex2.approx.ftz.f32 	%f271, %f269;
	mul.f32 	%f272, %f271, %f270;
	mov.f32 	%f273, 0f3F800000;
	sub.f32 	%f274, %f273, %f272;
	mul.f32 	%f275, %f260, %f274;
	add.f32 	%f276, %f42, %f42;
	div.rn.f32 	%f277, %f275, %f276;
	sqrt.rn.f32 	%f278, %f277;
	fma.rn.f32 	%f279, %f1, %f278, %f259;
	shl.b32 	%r81, %r1, 2;
	mov.u32 	%r82, sdata;
	add.s32 	%r18, %r82, %r81;
	st.shared.f32 	[%r18], %f279;
	cvt.f64.f32 	%fd16, %f279;
	add.u64 	%rd7, %SP, 0;
	add.u64 	%rd8, %SPL, 0;
	st.local.f64 	[%rd8], %fd16;
	mov.u64 	%rd9, $str;
	cvta.global.u64 	%rd10, %rd9;
	{ // callseq 0, 0
	.param .b64 param0;
	st.param.b64 	[param0], %rd10;
	.param .b64 param1;
	st.param.b64 	[param1], %rd7;
	.param .b32 retval0;
	call.uni (retval0), 
	vprintf, 
	(
	param0, 
	param1
	);
	ld.param.b32 	%r83, [retval0];
	} // callseq 0
	sub.f32 	%f280, %f45, %f41;
	sub.f32 	%f281, %f280, %f44;
	mul.f32 	%f282, %f281, %f244;
	fma.rn.f32 	%f283, %f282, 0f3BBB989D, 0f3F000000;
	cvt.sat.f32.f32 	%f284, %f283;
	fma.rm.f32 	%f285, %f284, %f250, %f249;
	add.f32 	%f286, %f285, 0fCB40007F;
	neg.f32 	%f287, %f286;
	fma.rn.f32 	%f288, %f282, 0f3FB8AA3B, %f287;
	fma.rn.f32 	%f289, %f282, 0f32A57060, %f288;
	mov.b32 	%r85, %f285;
	shl.b32 	%r86, %r85, 23;
	mov.b32 	%f290, %r86;
	ex2.approx.ftz.f32 	%f291, %f289;
	mul.f32 	%f292, %f291, %f290;
	fma.rn.f32 	%f293, %f43, %f292, %f396;
	mul.f32 	%f294, %f261, %f281;
	fma.rn.f32 	%f295, %f294, 0f3BBB989D, 0f3F000000;
	cvt.sat.f32.f32 	%f296, %f295;
	fma.rm.f32 	%f297, %f296, %f250, %f249;
	add.f32 	%f298, %f297, 0fCB40007F;
	neg.f32 	%f299, %f298;
	fma.rn.f32 	%f300, %f294, 0f3FB8AA3B, %f299;
	fma.rn.f32 	%f301, %f294, 0f32A57060, %f300;
	mov.b32 	%r87, %f297;
	shl.b32 	%r88, %r87, 23;
	mov.b32 	%f302, %r88;
	ex2.approx.ftz.f32 	%f303, %f301;
	mul.f32 	%f304, %f303, %f302;
	sub.f32 	%f305, %f273, %f304;
	mul.f32 	%f306, %f260, %f305;
	div.rn.f32 	%f307, %f306, %f276;
	sqrt.rn.f32 	%f308, %f307;
	fma.rn.f32 	%f309, %f1, %f308, %f293;
	mul.f32 	%f310, %f3, %f244;
	fma.rn.f32 	%f311, %f310, 0f3BBB989D, 0f3F000000;
	cvt.sat.f32.f32 	%f312, %f311;
	fma.rm.f32 	%f313, %f312, %f250, %f249;
	add.f32 	%f314, %f313, 0fCB40007F;
	neg.f32 	%f315, %f314;
	fma.rn.f32 	%f316, %f310, 0f3FB8AA3B, %f315;
	fma.rn.f32 	%f317, %f310, 0f32A57060, %f316;
	mov.b32 	%r89, %f313;
	shl.b32 	%r90, %r89, 23;
	mov.b32 	%f318, %r90;
	ex2.approx.ftz.f32 	%f319, %f317;
	mul.f32 	%f320, %f319, %f318;
	fma.rn.f32 	%f321, %f43, %f320, %f401;
	mul.f32 	%f322, %f261, %f3;
	fma.rn.f32 	%f323, %f322, 0f3BBB989D, 0f3F000000;
	cvt.sat.f32.f32 	%f324, %f323;
	fma.rm.f32 	%f325, %f324, %f250, %f249;
	add.f32 	%f326, %f325, 0fCB40007F;
	neg.f32 	%f327, %f326;
	fma.rn.f32 	%f328, %f322, 0f3FB8AA3B, %f327;
	fma.rn.f32 	%f329, %f322, 0f32A57060, %f328;
	mov.b32 	%r91, %f325;
	shl.b32 	%r92, %r91, 23;
	mov.b32 	%f330, %r92;
	ex2.approx.ftz.f32 	%f331, %f329;
	mul.f32 	%f332, %f331, %f330;
	sub.f32 	%f333, %f273, %f332;
	mul.f32 	%f334, %f260, %f333;
	div.rn.f32 	%f335, %f334, %f276;
	sqrt.rn.f32 	%f336, %f335;
	fma.rn.f32 	%f337, %f1, %f336, %f321;
	setp.lt.f32 	%p32, %f337, 0f00800000;
	mul.f32 	%f338, %f337, 0f4B000000;
	selp.f32 	%f339, %f338, %f337, %p32;
	selp.f32 	%f340, 0fC1B80000, 0f00000000, %p32;
	mov.b32 	%r93, %f339;
	add.s32 	%r94, %r93, -1059760811;
	and.b32  	%r95, %r94, -8388608;
	sub.s32 	%r96, %r93, %r95;
	mov.b32 	%f341, %r96;
	cvt.rn.f32.s32 	%f342, %r95;
	fma.rn.f32 	%f343, %f342, 0f34000000, %f340;
	add.f32 	%f344, %f341, 0fBF800000;
	fma.rn.f32 	%f345, %f344, 0fBE055027, 0f3E1039F6;
	fma.rn.f32 	%f346, %f345, %f344, 0fBDF8CDCC;
	fma.rn.f32 	%f347, %f346, %f344, 0f3E0F2955;
	fma.rn.f32 	%f348, %f347, %f344, 0fBE2AD8B9;
	fma.rn.f32 	%f349, %f348, %f344, 0f3E4CED0B;
	fma.rn.f32 	%f350, %f349, %f344, 0fBE7FFF22;
	fma.rn.f32 	%f351, %f350, %f344, 0f3EAAAA78;
	fma.rn.f32 	%f352, %f351, %f344, 0fBF000000;
	mul.f32 	%f353, %f344, %f352;
	fma.rn.f32 	%f354, %f353, %f344, %f344;
	fma.rn.f32 	%f355, %f343, 0f3F317218, %f354;
	setp.gt.u32 	%p33, %r93, 2139095039;
	fma.rn.f32 	%f356, %f339, 0f7F800000, 0f7F800000;
	selp.f32 	%f357, %f356, %f355, %p33;
	setp.eq.f32 	%p34, %f339, 0f00000000;
	selp.f32 	%f358, 0fFF800000, %f357, %p34;
	setp.lt.f32 	%p35, %f309, 0f00800000;
	mul.f32 	%f359, %f309, 0f4B000000;
	selp.f32 	%f360, %f359, %f309, %p35;
	selp.f32 	%f361, 0fC1B80000, 0f00000000, %p35;
	mov.b32 	%r97, %f360;
	add.s32 	%r98, %r97, -1059760811;
	and.b32  	%r99, %r98, -8388608;
	sub.s32 	%r100, %r97, %r99;
	mov.b32 	%f362, %r100;
	cvt.rn.f32.s32 	%f363, %r99;
	fma.rn.f32 	%f364, %f363, 0f34000000, %f361;
	add.f32 	%f365, %f362, 0fBF800000;
	fma.rn.f32 	%f366, %f365, 0fBE055027, 0f3E1039F6;
	fma.rn.f32 	%f367, %f366, %f365, 0fBDF8CDCC;
	fma.rn.f32 	%f368, %f367, %f365, 0f3E0F2955;
	fma.rn.f32 	%f369, %f368, %f365, 0fBE2AD8B9;
	fma.rn.f32 	%f370, %f369, %f365, 0f3E4CED0B;
	fma.rn.f32 	%f371, %f370, %f365, 0fBE7FFF22;
	fma.rn.f32 	%f372, %f371, %f365, 0f3EAAAA78;
	fma.rn.f32 	%f373, %f372, %f365, 0fBF000000;
	mul.f32 	%f374, %f365, %f373;
	fma.rn.f32 	%f375, %f374, %f365, %f365;
	fma.rn.f32 	%f376, %f364, 0f3F317218, %f375;
	setp.gt.u32 	%p36, %r97, 2139095039;
	fma.rn.f32 	%f377, %f360, 0f7F800000, 0f7F800000;
	selp.f32 	%f378, %f377, %f376, %p36;
	setp.eq.f32 	%p37, %f360, 0f00000000;
	selp.f32 	%f379, 0fFF800000, %f378, %p37;
	sub.f32 	%f380, %f358, %f379;
	add.f32 	%f381, %f41, %f41;
	div.rn.f32 	%f382, %f380, %f381;
	shl.b32 	%r19, %r112, 2;
	add.s32 	%r20, %r18, %r19;
	st.shared.f32 	[%r20], %f382;
	setp.lt.u32 	%p38, %r112, 2;
	@%p38 bra 	$L__BB1_31;
$L__BB1_28:
	shr.u32 	%r22, %r112, 1;
	setp.ge.u32 	%p39, %r1, %r22;
	@%p39 bra 	$L__BB1_30;
	shl.b32 	%r101, %r22, 2;
	add.s32 	%r102, %r18, %r101;
	ld.shared.f32 	%f383, [%r102];
	ld.shared.f32 	%f384, [%r18];
	add.f32 	%f385, %f383, %f384;
	st.shared.f32 	[%r18], %f385;
	add.s32 	%r103, %r102, %r19;
	ld.shared.f32 	%f386, [%r103];
	ld.shared.f32 	%f387, [%r20];
	add.f32 	%f388, %f386, %f387;
	st.shared.f32 	[%r20], %f388;
$L__BB1_30:
	bar.sync 	0;
	setp.gt.u32 	%p40, %r112, 3;
	mov.u32 	%r112, %r22;
	@%p40 bra 	$L__BB1_28;
$L__BB1_31:
	setp.ne.s32 	%p41, %r1, 0;
	@%p41 bra 	$L__BB1_33;
	ld.param.u64 	%rd14, [_Z12Bond_Price_kffffffP17curandStateXORWOWPfS1__param_8];
	ld.param.u64 	%rd13, [_Z12Bond_Price_kffffffP17curandStateXORWOWPfS1__param_7];
	ld.shared.f32 	%f389, [sdata];
	cvta.to.global.u64 	%rd11, %rd13;
	atom.global.add.f32 	%f390, [%rd11], %f389;
	add.s32 	%r106, %r82, %r19;
	ld.shared.f32 	%f391, [%r106];
	cvta.to.global.u64 	%rd12, %rd14;
	atom.global.add.f32 	%f392, [%rd12], %f391;
$L__BB1_33:
	ret;

}


// ===== COMPILED SASS (sm_100) =====

	.target	sm_100

	.elftype	@"ET_EXEC"


//--------------------- .note.nv.tkinfo           --------------------------
	.section	.note.nv.tkinfo,"",@"SHT_NOTE"
	.sectionflags	@"SHF_NOTE_NV_TKINFO"
	.tkinfo
        /*0018*/ 	.word	0x00000002
        /*0030*/ 	.string	""
        /*0030*/ 	.string	"ptxas"
        /*0030*/ 	.string	"Cuda compilation tools, release 13.0, V13.0.88"
        /*0030*/ 	.string	"Build cuda_13.0.r13.0/compiler.36424714_0"
        /*0030*/ 	.string	"-arch sm_100 -m 64 "



//--------------------- .note.nv.cuinfo           --------------------------
	.section	.note.nv.cuinfo,"",@"SHT_NOTE"
	.sectionflags	@"SHF_NOTE_NV_CUINFO"
        /*0018*/ 	.short	0x0002
        /*001a*/ 	.short	0x0064
        /*001c*/ 	.short	0x0082
	.zero		2


//--------------------- .nv.info                  --------------------------
	.section	.nv.info,"",@"SHT_CUDA_INFO"
	.align	4


	//----- nvinfo : EIATTR_REGCOUNT
	.align		4
        /*0000*/ 	.byte	0x04, 0x2f
        /*0002*/ 	.short	(.L_11 - .L_10)
	.align		4
.L_10:
        /*0004*/ 	.word	index@(_Z19init_curand_state_kP17curandStateXORWOW)
        /*0008*/ 	.word	0x0000001f


	//----- nvinfo : EIATTR_FRAME_SIZE
	.align		4
.L_11:
        /*000c*/ 	.byte	0x04, 0x11
        /*000e*/ 	.short	(.L_13 - .L_12)
	.align		4
.L_12:
        /*0010*/ 	.word	index@(_Z19init_curand_state_kP17curandStateXORWOW)
        /*0014*/ 	.word	0x00000000


	//----- nvinfo : EIATTR_REGCOUNT
	.align		4
.L_13:
        /*0018*/ 	.byte	0x04, 0x2f
        /*001a*/ 	.short	(.L_15 - .L_14)
	.align		4
.L_14:
        /*001c*/ 	.word	index@(_Z12Bond_Price_kffffffP17curandStateXORWOWPfS1_)
        /*0020*/ 	.word	0x00000025


	//----- nvinfo : EIATTR_FRAME_SIZE
	.align		4
.L_15:
        /*0024*/ 	.byte	0x04, 0x11
        /*0026*/ 	.short	(.L_17 - .L_16)
	.align		4
.L_16:
        /*0028*/ 	.word	index@($__internal_1_$__cuda_sm3x_div_rn_noftz_f32_slowpath)
        /*002c*/ 	.word	0x00000008


	//----- nvinfo : EIATTR_FRAME_SIZE
	.align		4
.L_17:
        /*0030*/ 	.byte	0x04, 0x11
        /*0032*/ 	.short	(.L_19 - .L_18)
	.align		4
.L_18:
        /*0034*/ 	.word	index@($__internal_0_$__cuda_sm20_sqrt_rn_f32_slowpath)
        /*0038*/ 	.word	0x00000008


	//----- nvinfo : EIATTR_FRAME_SIZE
	.align		4
.L_19:
        /*003c*/ 	.byte	0x04, 0x11
        /*003e*/ 	.short	(.L_21 - .L_20)
	.align		4
.L_20:
        /*0040*/ 	.word	index@(_Z12Bond_Price_kffffffP17curandStateXORWOWPfS1_)
        /*0044*/ 	.word	0x00000008


	//----- nvinfo : EIATTR_MIN_STACK_SIZE
	.align		4
.L_21:
        /*0048*/ 	.byte	0x04, 0x12
        /*004a*/ 	.short	(.L_23 - .L_22)
	.align		4
.L_22:
        /*004c*/ 	.word	index@(_Z12Bond_Price_kffffffP17curandStateXORWOWPfS1_)
        /*0050*/ 	.word	0x00000008


	//----- nvinfo : EIATTR_MIN_STACK_SIZE
	.align		4
.L_23:
        /*0054*/ 	.byte	0x04, 0x12
        /*0056*/ 	.short	(.L_25 - .L_24)
	.align		4
.L_24:
        /*0058*/ 	.word	index@(_Z19init_curand_state_kP17curandStateXORWOW)
        /*005c*/ 	.word	0x00000000
.L_25:


//--------------------- .nv.compat                --------------------------
	.section	.nv.compat,"",@"SHT_CUDA_COMPAT_INFO"
	.align	4
        /*0000*/ 	.byte	0x02, 0x09, 0x00, 0x00, 0x02, 0x02, 0x01, 0x00, 0x02, 0x05, 0x05, 0x00, 0x03, 0x07, 0x01, 0x01
        /*0010*/ 	.byte	0x02, 0x03, 0x00, 0x00, 0x02, 0x06, 0x01, 0x00, 0x04, 0x0b, 0x08, 0x00, 0x01, 0x00, 0x00, 0x00
        /*0020*/ 	.byte	0x00, 0x00, 0x00, 0x00


//--------------------- .nv.info._Z12Bond_Price_kffffffP17curandStateXORWOWPfS1_ --------------------------
	.section	.nv.info._Z12Bond_Price_kffffffP17curandStateXORWOWPfS1_,"",@"SHT_CUDA_INFO"
	.sectionflags	@""
	.align	4


	//----- nvinfo : EIATTR_CUDA_API_VERSION
	.align		4
        /*0000*/ 	.byte	0x04, 0x37
        /*0002*/ 	.short	(.L_27 - .L_26)
.L_26:
        /*0004*/ 	.word	0x00000082


	//----- nvinfo : EIATTR_KPARAM_INFO
	.align		4
.L_27:
        /*0008*/ 	.byte	0x04, 0x17
        /*000a*/ 	.short	(.L_29 - .L_28)
.L_28:
        /*000c*/ 	.word	0x00000000
        /*0010*/ 	.short	0x0008
        /*0012*/ 	.short	0x0028
        /*0014*/ 	.byte	0x00, 0xf5, 0x21, 0x00


	//----- nvinfo : EIATTR_KPARAM_INFO
	.align		4
.L_29:
        /*0018*/ 	.byte	0x04, 0x17
        /*001a*/ 	.short	(.L_31 - .L_30)
.L_30:
        /*001c*/ 	.word	0x00000000
        /*0020*/ 	.short	0x0007
        /*0022*/ 	.short	0x0020
        /*0024*/ 	.byte	0x00, 0xf5, 0x21, 0x00


	//----- nvinfo : EIATTR_KPARAM_INFO
	.align		4
.L_31:
        /*0028*/ 	.byte	0x04, 0x17
        /*002a*/ 	.short	(.L_33 - .L_32)
.L_32:
        /*002c*/ 	.word	0x00000000
        /*0030*/ 	.short	0x0006
        /*0032*/ 	.short	0x0018
        /*0034*/ 	.byte	0x00, 0xf5, 0x21, 0x00


	//----- nvinfo : EIATTR_KPARAM_INFO
	.align		4
.L_33:
        /*0038*/ 	.byte	0x04, 0x17
        /*003a*/ 	.short	(.L_35 - .L_34)
.L_34:
        /*003c*/ 	.word	0x00000000
        /*0040*/ 	.short	0x0005
        /*0042*/ 	.short	0x0014
        /*0044*/ 	.byte	0x00, 0xf0, 0x11, 0x00


	//----- nvinfo : EIATTR_KPARAM_INFO
	.align		4
.L_35:
        /*0048*/ 	.byte	0x04, 0x17
        /*004a*/ 	.short	(.L_37 - .L_36)
.L_36:
        /*004c*/ 	.word	0x00000000
        /*0050*/ 	.short	0x0004
        /*0052*/ 	.short	0x0010
        /*0054*/ 	.byte	0x00, 0xf0, 0x11, 0x00


	//----- nvinfo : EIATTR_KPARAM_INFO
	.align		4
.L_37:
        /*0058*/ 	.byte	0x04, 0x17
        /*005a*/ 	.short	(.L_39 - .L_38)
.L_38:
        /*005c*/ 	.word	0x00000000
        /*0060*/ 	.short	0x0003
        /*0062*/ 	.short	0x000c
        /*0064*/ 	.byte	0x00, 0xf0, 0x11, 0x00


	//----- nvinfo : EIATTR_KPARAM_INFO
	.align		4
.L_39:
        /*0068*/ 	.byte	0x04, 0x17
        /*006a*/ 	.short	(.L_41 - .L_40)
.L_40:
        /*006c*/ 	.word	0x00000000
        /*0070*/ 	.short	0x0002
        /*0072*/ 	.short	0x0008
        /*0074*/ 	.byte	0x00, 0xf0, 0x11, 0x00


	//----- nvinfo : EIATTR_KPARAM_INFO
	.align		4
.L_41:
        /*0078*/ 	.byte	0x04, 0x17
        /*007a*/ 	.short	(.L_43 - .L_42)
.L_42:
        /*007c*/ 	.word	0x00000000
        /*0080*/ 	.short	0x0001
        /*0082*/ 	.short	0x0004
        /*0084*/ 	.byte	0x00, 0xf0, 0x11, 0x00


	//----- nvinfo : EIATTR_KPARAM_INFO
	.align		4
.L_43:
        /*0088*/ 	.byte	0x04, 0x17
        /*008a*/ 	.short	(.L_45 - .L_44)
.L_44:
        /*008c*/ 	.word	0x00000000
        /*0090*/ 	.short	0x0000
        /*0092*/ 	.short	0x0000
        /*0094*/ 	.byte	0x00, 0xf0, 0x11, 0x00


	//----- nvinfo : EIATTR_SPARSE_MMA_MASK
	.align		4
.L_45:
        /*0098*/ 	.byte	0x03, 0x50
        /*009a*/ 	.short	0x0000


	//----- nvinfo : EIATTR_MAXREG_COUNT
	.align		4
        /*009c*/ 	.byte	0x03, 0x1b
        /*009e*/ 	.short	0x00ff


	//----- nvinfo : EIATTR_NUM_BARRIERS
	.align		4
        /*00a0*/ 	.byte	0x02, 0x4c
        /*00a2*/ 	.byte	0x01
	.zero		1


	//----- nvinfo : EIATTR_EXTERNS
	.align		4
        /*00a4*/ 	.byte	0x04, 0x0f
        /*00a6*/ 	.short	(.L_47 - .L_46)


	//   ....[0]....
	.align		4
.L_46:
        /*00a8*/ 	.word	index@(vprintf)


	//----- nvinfo : EIATTR_MERCURY_ISA_VERSION
	.align		4
.L_47:
        /*00ac*/ 	.byte	0x03, 0x5f
        /*00ae*/ 	.short	0x0101


	//----- nvinfo : EIATTR_VRC_CTA_INIT_COUNT
	.align		4
        /*00b0*/ 	.byte	0x02, 0x4a
	.zero		1
	.zero		1


	//----- nvinfo : EIATTR_SYSCALL_OFFSETS
	.align		4
        /*00b4*/ 	.byte	0x04, 0x46
        /*00b6*/ 	.short	(.L_49 - .L_48)


	//   ....[0]....
.L_48:
        /*00b8*/ 	.word	0x00001cc0


	//----- nvinfo : EIATTR_EXIT_INSTR_OFFSETS
	.align		4
.L_49:
        /*00bc*/ 	.byte	0x04, 0x1c
        /*00be*/ 	.short	(.L_51 - .L_50)


	//   ....[0]....
.L_50:
        /*00c0*/ 	.word	0x000028d0


	//   ....[1]....
        /*00c4*/ 	.word	0x00002980


	//----- nvinfo : EIATTR_CRS_STACK_SIZE
	.align		4
.L_51:
        /*00c8*/ 	.byte	0x04, 0x1e
        /*00ca*/ 	.short	(.L_53 - .L_52)
.L_52:
        /*00cc*/ 	.word	0x00000000


	//----- nvinfo : EIATTR_CBANK_PARAM_SIZE
	.align		4
.L_53:
        /*00d0*/ 	.byte	0x03, 0x19
        /*00d2*/ 	.short	0x0030


	//----- nvinfo : EIATTR_PARAM_CBANK
	.align		4
        /*00d4*/ 	.byte	0x04, 0x0a
        /*00d6*/ 	.short	(.L_55 - .L_54)
	.align		4
.L_54:
        /*00d8*/ 	.word	index@(.nv.constant0._Z12Bond_Price_kffffffP17curandStateXORWOWPfS1_)
        /*00dc*/ 	.short	0x0380
        /*00de*/ 	.short	0x0030


	//----- nvinfo : EIATTR_SW_WAR
	.align		4
.L_55:
        /*00e0*/ 	.byte	0x04, 0x36
        /*00e2*/ 	.short	(.L_57 - .L_56)
.L_56:
        /*00e4*/ 	.word	0x00000008
.L_57:


//--------------------- .nv.info._Z19init_curand_state_kP17curandStateXORWOW --------------------------
	.section	.nv.info._Z19init_curand_state_kP17curandStateXORWOW,"",@"SHT_CUDA_INFO"
	.sectionflags	@""
	.align	4


	//----- nvinfo : EIATTR_CUDA_API_VERSION
	.align		4
        /*0000*/ 	.byte	0x04, 0x37
        /*0002*/ 	.short	(.L_59 - .L_58)
.L_58:
        /*0004*/ 	.word	0x00000082


	//----- nvinfo : EIATTR_KPARAM_INFO
	.align		4
.L_59:
        /*0008*/ 	.byte	0x04, 0x17
        /*000a*/ 	.short	(.L_61 - .L_60)
.L_60:
        /*000c*/ 	.word	0x00000000
        /*0010*/ 	.short	0x0000
        /*0012*/ 	.short	0x0000
        /*0014*/ 	.byte	0x00, 0xf5, 0x21, 0x00


	//----- nvinfo : EIATTR_SPARSE_MMA_MASK
	.align		4
.L_61:
        /*0018*/ 	.byte	0x03, 0x50
        /*001a*/ 	.short	0x0000


	//----- nvinfo : EIATTR_MAXREG_COUNT
	.align		4
        /*001c*/ 	.byte	0x03, 0x1b
        /*001e*/ 	.short	0x00ff


	//----- nvinfo : EIATTR_MERCURY_ISA_VERSION
	.align		4
        /*0020*/ 	.byte	0x03, 0x5f
        /*0022*/ 	.short	0x0101


	//----- nvinfo : EIATTR_VRC_CTA_INIT_COUNT
	.align		4
        /*0024*/ 	.byte	0x02, 0x4a
	.zero		1
	.zero		1


	//----- nvinfo : EIATTR_EXIT_INSTR_OFFSETS
	.align		4
        /*0028*/ 	.byte	0x04, 0x1c
        /*002a*/ 	.short	(.L_63 - .L_62)


	//   ....[0]....
.L_62:
        /*002c*/ 	.word	0x00000e80


	//----- nvinfo : EIATTR_CRS_STACK_SIZE
	.align		4
.L_63:
        /*0030*/ 	.byte	0x04, 0x1e
        /*0032*/ 	.short	(.L_65 - .L_64)
.L_64:
        /*0034*/ 	.word	0x00000000


	//----- nvinfo : EIATTR_CBANK_PARAM_SIZE
	.align		4
.L_65:
        /*0038*/ 	.byte	0x03, 0x19
        /*003a*/ 	.short	0x0008


	//----- nvinfo : EIATTR_PARAM_CBANK
	.align		4
        /*003c*/ 	.byte	0x04, 0x0a
        /*003e*/ 	.short	(.L_67 - .L_66)
	.align		4
.L_66:
        /*0040*/ 	.word	index@(.nv.constant0._Z19init_curand_state_kP17curandStateXORWOW)
        /*0044*/ 	.short	0x0380
        /*0046*/ 	.short	0x0008


	//----- nvinfo : EIATTR_SW_WAR
	.align		4
.L_67:
        /*0048*/ 	.byte	0x04, 0x36
        /*004a*/ 	.short	(.L_69 - .L_68)
.L_68:
        /*004c*/ 	.word	0x00000008
.L_69:


//--------------------- .nv.callgraph             --------------------------
	.section	.nv.callgraph,"",@"SHT_CUDA_CALLGRAPH"
	.align	4
	.sectionentsize	8
	.align		4
        /*0000*/ 	.word	0x00000000
	.align		4
        /*0004*/ 	.word	0xffffffff
	.align		4
        /*0008*/ 	.word	index@(_Z12Bond_Price_kffffffP17curandStateXORWOWPfS1_)
	.align		4
        /*000c*/ 	.word	index@(vprintf)
	.align		4
        /*0010*/ 	.word	0x00000000
	.align		4
        /*0014*/ 	.word	0xfffffffe
	.align		4
        /*0018*/ 	.word	0x00000000
	.align		4
        /*001c*/ 	.word	0xfffffffd
	.align		4
        /*0020*/ 	.word	0x00000000
	.align		4
        /*0024*/ 	.word	0xfffffffc


//--------------------- .nv.constant4             --------------------------
	.section	.nv.constant4,"a",@progbits
	.align	8
	.align		8
.nv.constant4:
        /*0000*/ 	.dword	vprintf
	.align		8
        /*0008*/ 	.dword	precalc_xorwow_matrix
	.align		8
        /*0010*/ 	.dword	precalc_xorwow_offset_matrix
	.align		8
        /*0018*/ 	.dword	mrg32k3aM1
	.align		8
        /*0020*/ 	.dword	mrg32k3aM2
	.align		8
        /*0028*/ 	.dword	mrg32k3aM1SubSeq
	.align		8
        /*0030*/ 	.dword	mrg32k3aM2SubSeq
	.align		8
        /*0038*/ 	.dword	mrg32k3aM1Seq
	.align		8
        /*0040*/ 	.dword	mrg32k3aM2Seq
	.align		8
        /*0048*/ 	.dword	$str


//--------------------- .nv.constant3             --------------------------
	.section	.nv.constant3,"a",@progbits
	.align	8
.nv.constant3:
	.type		__cr_lgamma_table,@object
	.size		__cr_lgamma_table,(.L_8 - __cr_lgamma_table)
__cr_lgamma_table:
        /*0000*/ 	.byte	0x00, 0x00, 0x00, 0x00, 0x00, 0x00, 0x00, 0x00, 0x00, 0x00, 0x00, 0x00, 0x00, 0x00, 0x00, 0x00
        /*0010*/ 	.byte	0xef, 0x39, 0xfa, 0xfe, 0x42, 0x2e, 0xe6, 0x3f, 0x02, 0x20, 0x2a, 0xfa, 0x0b, 0xab, 0xfc, 0x3f
        /*0020*/ 	.byte	0xf9, 0x2c, 0x92, 0x7c, 0xa7, 0x6c, 0x09, 0x40, 0xc9, 0x79, 0x44, 0x3c, 0x64, 0x26, 0x13, 0x40
        /*0030*/ 	.byte	0xca, 0x01, 0xcf, 0x3a, 0x27, 0x51, 0x1a, 0x40, 0x30, 0xcc, 0x2d, 0xf3, 0xe1, 0x0c, 0x21, 0x40
        /*0040*/ 	.byte	0x0d, 0xb7, 0xfc, 0x82, 0x8e, 0x35, 0x25, 0x40
.L_8:


//--------------------- .text._Z12Bond_Price_kffffffP17curandStateXORWOWPfS1_ --------------------------
	.section	.text._Z12Bond_Price_kffffffP17curandStateXORWOWPfS1_,"ax",@progbits
	.align	128
        .global         _Z12Bond_Price_kffffffP17curandStateXORWOWPfS1_
        .type           _Z12Bond_Price_kffffffP17curandStateXORWOWPfS1_,@function
        .size           _Z12Bond_Price_kffffffP17curandStateXORWOWPfS1_,(.L_x_62 - _Z12Bond_Price_kffffffP17curandStateXORWOWPfS1_)
        .other          _Z12Bond_Price_kffffffP17curandStateXORWOWPfS1_,@"STO_CUDA_ENTRY STV_DEFAULT"
_Z12Bond_Price_kffffffP17curandStateXORWOWPfS1_:
.text._Z12Bond_Price_kffffffP17curandStateXORWOWPfS1_:
[----:B------:R-:W0:Y:S01]  /*0000*/  LDC R1, c[0x0][0x37c] ;  /* 0x0000df00ff017b82 */ /* 0x000e220000000800 */
[----:B------:R-:W1:Y:S01]  /*0010*/  S2R R3, SR_TID.X ;  /* 0x0000000000037919 */ /* 0x000e620000002100 */
[----:B------:R-:W2:Y:S06]  /*0020*/  LDCU UR5, c[0x0][0x2fc] ;  /* 0x00005f80ff0577ac */ /* 0x000eac0008000800 */
[----:B------:R-:W1:Y:S01]  /*0030*/  S2UR UR4, SR_CTAID.X ;  /* 0x00000000000479c3 */ /* 0x000e620000002500 */
[----:B0-----:R-:W-:Y:S01]  /*0040*/  IADD3 R1, PT, PT, R1, -0x8, RZ ;  /* 0xfffffff801017810 */ /* 0x001fe20007ffe0ff */
[----:B------:R-:W0:Y:S06]  /*0050*/  LDCU.64 UR36, c[0x0][0x358] ;  /* 0x00006b00ff2477ac */ /* 0x000e2c0008000a00 */
[----:B------:R-:W1:Y:S08]  /*0060*/  LDC R16, c[0x0][0x360] ;  /* 0x0000d800ff107b82 */ /* 0x000e700000000800 */
[----:B------:R-:W3:Y:S01]  /*0070*/  LDC.64 R4, c[0x0][0x398] ;  /* 0x0000e600ff047b82 */ /* 0x000ee20000000a00 */
[----:B-1----:R-:W-:-:S04]  /*0080*/  IMAD R3, R16, UR4, R3 ;  /* 0x0000000410037c24 */ /* 0x002fc8000f8e0203 */
[----:B---3--:R-:W-:-:S05]  /*0090*/  IMAD.WIDE R4, R3, 0x30, R4 ;  /* 0x0000003003047825 */ /* 0x008fca00078e0204 */
[----:B0-----:R-:W3:Y:S04]  /*00a0*/  LDG.E.64 R2, desc[UR36][R4.64] ;  /* 0x0000002404027981 */ /* 0x001ee8000c1e1b00 */
[----:B------:R-:W4:Y:S04]  /*00b0*/  LDG.E R6, desc[UR36][R4.64+0x14] ;  /* 0x0000142404067981 */ /* 0x000f28000c1e1900 */
[----:B------:R0:W5:Y:S01]  /*00c0*/  LDG.E R0, desc[UR36][R4.64+0x8] ;  /* 0x0000082404007981 */ /* 0x000162000c1e1900 */
[----:B------:R-:W-:Y:S01]  /*00d0*/  MOV R9, 0x7f800000 ;  /* 0x7f80000000097802 */ /* 0x000fe20000000f00 */
[----:B------:R-:W1:Y:S01]  /*00e0*/  LDCU UR4, c[0x0][0x2f8] ;  /* 0x00005f00ff0477ac */ /* 0x000e620008000800 */
[----:B------:R-:W-:Y:S01]  /*00f0*/  BSSY.RECONVERGENT B0, `(.L_x_0) ;  /* 0x000003e000007945 */ /* 0x000fe20003800200 */
[----:B---3--:R-:W-:-:S04]  /*0100*/  SHF.R.U32.HI R8, RZ, 0x2, R3 ;  /* 0x00000002ff087819 */ /* 0x008fc80000011603 */
[----:B------:R-:W-:Y:S02]  /*0110*/  LOP3.LUT R8, R8, R3, RZ, 0x3c, !PT ;  /* 0x0000000308087212 */ /* 0x000fe400078e3cff */
[----:B----4-:R-:W-:Y:S02]  /*0120*/  SHF.L.U32 R3, R6, 0x4, RZ ;  /* 0x0000000406037819 */ /* 0x010fe400000006ff */
[----:B------:R-:W-:-:S04]  /*0130*/  SHF.L.U32 R7, R8, 0x1, RZ ;  /* 0x0000000108077819 */ /* 0x000fc800000006ff */
[----:B------:R-:W-:Y:S01]  /*0140*/  LOP3.LUT R3, R6, R3, R7, 0x96, !PT ;  /* 0x0000000306037212 */ /* 0x000fe200078e9607 */
[----:B------:R-:W-:-:S03]  /*0150*/  HFMA2 R7, -RZ, RZ, 0.1171875, 0 ;  /* 0x2f800000ff077431 */ /* 0x000fc600000001ff */
[----:B------:R-:W-:Y:S02]  /*0160*/  LOP3.LUT R3, R3, R8, RZ, 0x3c, !PT ;  /* 0x0000000803037212 */ /* 0x000fe400078e3cff */
[----:B------:R-:W-:Y:S02]  /*0170*/  MOV R8, 0x3e055027 ;  /* 0x3e05502700087802 */ /* 0x000fe40000000f00 */
[----:B------:R-:W-:-:S04]  /*0180*/  IADD3 R6, PT, PT, R2, 0x587c5, R3 ;  /* 0x000587c502067810 */ /* 0x000fc80007ffe003 */
[----:B------:R-:W-:-:S05]  /*0190*/  I2FP.F32.U32 R6, R6 ;  /* 0x0000000600067245 */ /* 0x000fca0000201000 */
[----:B------:R-:W-:-:S05]  /*01a0*/  FFMA R6, R6, R7, 1.1641532182693481445e-10 ;  /* 0x2f00000006067423 */ /* 0x000fca0000000007 */
[----:B------:R-:W-:-:S13]  /*01b0*/  FSETP.GEU.AND P0, PT, R6, 1.175494350822287508e-38, PT ;  /* 0x008000000600780b */ /* 0x000fda0003f0e000 */
[----:B------:R-:W-:-:S05]  /*01c0*/  @!P0 FMUL R6, R6, 8388608 ;  /* 0x4b00000006068820 */ /* 0x000fca0000400000 */
[----:B0-----:R-:W-:-:S04]  /*01d0*/  IADD3 R4, PT, PT, R6, -0x3f2aaaab, RZ ;  /* 0xc0d5555506047810 */ /* 0x001fc80007ffe0ff */
[----:B------:R-:W-:-:S04]  /*01e0*/  LOP3.LUT R5, R4, 0xff800000, RZ, 0xc0, !PT ;  /* 0xff80000004057812 */ /* 0x000fc800078ec0ff */
[-C--:B------:R-:W-:Y:S02]  /*01f0*/  IADD3 R4, PT, PT, R6, -R5.reuse, RZ ;  /* 0x8000000506047210 */ /* 0x080fe40007ffe0ff */
[----:B------:R-:W-:-:S03]  /*0200*/  I2FP.F32.S32 R5, R5 ;  /* 0x0000000500057245 */ /* 0x000fc60000201400 */
[----:B------:R-:W-:-:S04]  /*0210*/  FADD R7, R4, -1 ;  /* 0xbf80000004077421 */ /* 0x000fc80000000000 */
[----:B------:R-:W-:-:S04]  /*0220*/  FFMA R4, R7, -R8, 0.14084610342979431152 ;  /* 0x3e1039f607047423 */ /* 0x000fc80000000808 */
[----:B------:R-:W-:-:S04]  /*0230*/  FFMA R4, R7, R4, -0.12148627638816833496 ;  /* 0xbdf8cdcc07047423 */ /* 0x000fc80000000004 */
[----:B------:R-:W-:-:S04]  /*0240*/  FFMA R4, R7, R4, 0.13980610668659210205 ;  /* 0x3e0f295507047423 */ /* 0x000fc80000000004 */
[----:B------:R-:W-:-:S04]  /*0250*/  FFMA R4, R7, R4, -0.16684235632419586182 ;  /* 0xbe2ad8b907047423 */ /* 0x000fc80000000004 */
[----:B------:R-:W-:-:S04]  /*0260*/  FFMA R4, R7, R4, 0.20012299716472625732 ;  /* 0x3e4ced0b07047423 */ /* 0x000fc80000000004 */
[----:B------:R-:W-:-:S04]  /*0270*/  FFMA R4, R7, R4, -0.24999669194221496582 ;  /* 0xbe7fff2207047423 */ /* 0x000fc80000000004 */
[----:B------:R-:W-:-:S04]  /*0280*/  FFMA R4, R7, R4, 0.33333182334899902344 ;  /* 0x3eaaaa7807047423 */ /* 0x000fc80000000004 */
[C---:B------:R-:W-:Y:S01]  /*0290*/  FFMA R8, R7.reuse, R4, -0.5 ;  /* 0xbf00000007087423 */ /* 0x040fe20000000004 */
[----:B------:R-:W-:Y:S02]  /*02a0*/  FSEL R4, RZ, -23, P0 ;  /* 0xc1b80000ff047808 */ /* 0x000fe40000000000 */
[----:B------:R-:W-:Y:S01]  /*02b0*/  ISETP.GT.U32.AND P0, PT, R6, 0x7f7fffff, PT ;  /* 0x7f7fffff0600780c */ /* 0x000fe20003f04070 */
[----:B------:R-:W-:Y:S02]  /*02c0*/  FMUL R8, R7, R8 ;  /* 0x0000000807087220 */ /* 0x000fe40000400000 */
[----:B------:R-:W-:Y:S01]  /*02d0*/  FFMA R4, R5, 1.1920928955078125e-07, R4 ;  /* 0x3400000005047823 */ /* 0x000fe20000000004 */
[----:B-----5:R-:W-:Y:S01]  /*02e0*/  SHF.R.U32.HI R5, RZ, 0x2, R0 ;  /* 0x00000002ff057819 */ /* 0x020fe20000011600 */
[----:B------:R-:W-:-:S03]  /*02f0*/  FFMA R7, R7, R8, R7 ;  /* 0x0000000807077223 */ /* 0x000fc60000000007 */
[----:B------:R-:W-:Y:S01]  /*0300*/  LOP3.LUT R5, R5, R0, RZ, 0x3c, !PT ;  /* 0x0000000005057212 */ /* 0x000fe200078e3cff */
[----:B------:R-:W-:Y:S01]  /*0310*/  FFMA R7, R4, 0.69314718246459960938, R7 ;  /* 0x3f31721804077823 */ /* 0x000fe20000000007 */
[----:B------:R-:W-:Y:S02]  /*0320*/  SHF.L.U32 R0, R3, 0x4, RZ ;  /* 0x0000000403007819 */ /* 0x000fe400000006ff */
[C---:B------:R-:W-:Y:S01]  /*0330*/  SHF.L.U32 R4, R5.reuse, 0x1, RZ ;  /* 0x0000000105047819 */ /* 0x040fe200000006ff */
[C---:B------:R-:W-:Y:S01]  /*0340*/  @P0 FFMA R7, R6.reuse, R9, +INF ;  /* 0x7f80000006070423 */ /* 0x040fe20000000009 */
[----:B------:R-:W-:Y:S02]  /*0350*/  FSETP.NEU.AND P0, PT, R6, RZ, PT ;  /* 0x000000ff0600720b */ /* 0x000fe40003f0d000 */
[----:B------:R-:W-:Y:S01]  /*0360*/  LOP3.LUT R0, R5, R4, R0, 0x96, !PT ;  /* 0x0000000405007212 */ /* 0x000fe200078e9600 */
[----:B------:R-:W-:Y:S01]  /*0370*/  FMUL R7, R7, -2 ;  /* 0xc000000007077820 */ /* 0x000fe20000400000 */
[----:B-1----:R-:W-:-:S02]  /*0380*/  IADD3 R6, P1, PT, R1, UR4, RZ ;  /* 0x0000000401067c10 */ /* 0x002fc4000ff3e0ff */
[----:B------:R-:W-:Y:S02]  /*0390*/  LOP3.LUT R3, R0, R3, RZ, 0x3c, !PT ;  /* 0x0000000300037212 */ /* 0x000fe400078e3cff */
[----:B------:R-:W-:Y:S02]  /*03a0*/  FSEL R4, R7, +INF , P0 ;  /* 0x7f80000007047808 */ /* 0x000fe40000000000 */
[----:B------:R-:W-:Y:S02]  /*03b0*/  IADD3 R3, PT, PT, R2, 0xb0f8a, R3 ;  /* 0x000b0f8a02037810 */ /* 0x000fe40007ffe003 */
[----:B------:R-:W-:Y:S01]  /*03c0*/  IADD3 R0, PT, PT, R4, -0xd000000, RZ ;  /* 0xf300000004007810 */ /* 0x000fe20007ffe0ff */
[----:B------:R0:W1:Y:S01]  /*03d0*/  MUFU.RSQ R5, R4 ;  /* 0x0000000400057308 */ /* 0x0000620000001400 */
[----:B------:R-:W-:Y:S02]  /*03e0*/  I2FP.F32.U32 R3, R3 ;  /* 0x0000000300037245 */ /* 0x000fe40000201000 */
[----:B------:R-:W-:Y:S01]  /*03f0*/  ISETP.GT.U32.AND P0, PT, R0, 0x727fffff, PT ;  /* 0x727fffff0000780c */ /* 0x000fe20003f04070 */
[----:B------:R-:W-:Y:S01]  /*0400*/  HFMA2 R0, -RZ, RZ, 0.1495361328125, 0.0004794597625732421875 ;  /* 0x30c90fdbff007431 */ /* 0x000fe200000001ff */
[----:B--2---:R-:W-:-:S04]  /*0410*/  IADD3.X R7, PT, PT, RZ, UR5, RZ, P1, !PT ;  /* 0x00000005ff077c10 */ /* 0x004fc80008ffe4ff */
[----:B------:R-:W-:-:S07]  /*0420*/  FFMA R3, R3, R0, 7.314590599882819788e-10 ;  /* 0x30490fdb03037423 */ /* 0x000fce0000000000 */
[----:B0-----:R-:W-:Y:S05]  /*0430*/  @!P0 BRA `(.L_x_1) ;  /* 0x0000000000148947 */ /* 0x001fea0003800000 */
[----:B------:R-:W-:Y:S01]  /*0440*/  IMAD.MOV.U32 R0, RZ, RZ, R4 ;  /* 0x000000ffff007224 */ /* 0x000fe200078e0004 */
[----:B------:R-:W-:-:S07]  /*0450*/  MOV R12, 0x470 ;  /* 0x00000470000c7802 */ /* 0x000fce0000000f00 */
[----:B-1----:R-:W-:Y:S05]  /*0460*/  CALL.REL.NOINC `($__internal_0_$__cuda_sm20_sqrt_rn_f32_slowpath) ;  /* 0x0000002400487944 */ /* 0x002fea0003c00000 */
[----:B------:R-:W-:Y:S01]  /*0470*/  MOV R17, R0 ;  /* 0x0000000000117202 */ /* 0x000fe20000000f00 */
[----:B------:R-:W-:Y:S06]  /*0480*/  BRA `(.L_x_2) ;  /* 0x0000000000107947 */ /* 0x000fec0003800000 */
.L_x_1:
[----:B-1----:R-:W-:Y:S01]  /*0490*/  FMUL.FTZ R17, R4, R5 ;  /* 0x0000000504117220 */ /* 0x002fe20000410000 */
[----:B------:R-:W-:-:S03]  /*04a0*/  FMUL.FTZ R5, R5, 0.5 ;  /* 0x3f00000005057820 */ /* 0x000fc60000410000 */
[----:B------:R-:W-:-:S04]  /*04b0*/  FFMA R4, -R17, R17, R4 ;  /* 0x0000001111047223 */ /* 0x000fc80000000104 */
[----:B------:R-:W-:-:S07]  /*04c0*/  FFMA R17, R4, R5, R17 ;  /* 0x0000000504117223 */ /* 0x000fce0000000011 */
.L_x_2:
[----:B------:R-:W-:Y:S05]  /*04d0*/  BSYNC.RECONVERGENT B0 ;  /* 0x0000000000007941 */ /* 0x000fea0003800200 */
.L_x_0:
[----:B------:R-:W0:Y:S01]  /*04e0*/  LDC R9, c[0x0][0x384] ;  /* 0x0000e100ff097b82 */ /* 0x000e220000000800 */
[----:B------:R-:W1:Y:S01]  /*04f0*/  LDCU.64 UR4, c[0x0][0x390] ;  /* 0x00007200ff0477ac */ /* 0x000e620008000a00 */
[----:B------:R-:W-:-:S06]  /*0500*/  FMUL.RZ R0, R3, 0.15915493667125701904 ;  /* 0x3e22f98303007820 */ /* 0x000fcc000040c000 */
[----:B------:R-:W2:Y:S08]  /*0510*/  MUFU.SIN R0, R0 ;  /* 0x0000000000007308 */ /* 0x000eb00000000400 */
[----:B0-----:R-:W0:Y:S01]  /*0520*/  MUFU.RCP R4, R9 ;  /* 0x0000000900047308 */ /* 0x001e220000001000 */
[----:B-1----:R-:W-:Y:S01]  /*0530*/  FADD R3, R9, UR5 ;  /* 0x0000000509037e21 */ /* 0x002fe20008000000 */
[----:B--2---:R-:W-:-:S03]  /*0540*/  FMUL R17, R0, R17 ;  /* 0x0000001100117220 */ /* 0x004fc60000400000 */
[----:B------:R-:W-:-:S04]  /*0550*/  FADD R2, R3, -UR4 ;  /* 0x8000000403027e21 */ /* 0x000fc80008000000 */
[----:B------:R-:W1:Y:S01]  /*0560*/  FCHK P0, R2, R9 ;  /* 0x0000000902007302 */ /* 0x000e620000000000 */
[----:B0-----:R-:W-:-:S04]  /*0570*/  FFMA R5, R4, -R9, 1 ;  /* 0x3f80000004057423 */ /* 0x001fc80000000809 */
[----:B------:R-:W-:-:S04]  /*0580*/  FFMA R5, R4, R5, R4 ;  /* 0x0000000504057223 */ /* 0x000fc80000000004 */
[----:B------:R-:W-:-:S04]  /*0590*/  FFMA R4, R2, R5, RZ ;  /* 0x0000000502047223 */ /* 0x000fc800000000ff */
[----:B------:R-:W-:-:S04]  /*05a0*/  FFMA R8, R4, -R9, R2 ;  /* 0x8000000904087223 */ /* 0x000fc80000000002 */
[----:B------:R-:W-:Y:S01]  /*05b0*/  FFMA R4, R5, R8, R4 ;  /* 0x0000000805047223 */ /* 0x000fe20000000004 */
[----:B-1----:R-:W-:Y:S06]  /*05c0*/  @!P0 BRA `(.L_x_3) ;  /* 0x0000000000188947 */ /* 0x002fec0003800000 */
[----:B------:R-:W0:Y:S01]  /*05d0*/  LDCU UR4, c[0x0][0x384] ;  /* 0x00007080ff0477ac */ /* 0x000e220008000800 */
[----:B------:R-:W-:Y:S02]  /*05e0*/  MOV R0, R2 ;  /* 0x0000000200007202 */ /* 0x000fe40000000f00 */
[----:B------:R-:W-:Y:S02]  /*05f0*/  MOV R8, 0x620 ;  /* 0x0000062000087802 */ /* 0x000fe40000000f00 */
[----:B0-----:R-:W-:-:S07]  /*0600*/  MOV R25, UR4 ;  /* 0x0000000400197c02 */ /* 0x001fce0008000f00 */
[----:B------:R-:W-:Y:S05]  /*0610*/  CALL.REL.NOINC `($__internal_1_$__cuda_sm3x_div_rn_noftz_f32_slowpath) ;  /* 0x0000002400387944 */ /* 0x000fea0003c00000 */
[----:B------:R-:W-:-:S07]  /*0620*/  MOV R4, R0 ;  /* 0x0000000000047202 */ /* 0x000fce0000000f00 */
.L_x_3:
[----:B------:R-:W0:Y:S01]  /*0630*/  F2I.TRUNC.NTZ R4, R4 ;  /* 0x0000000400047305 */ /* 0x000e22000020f100 */
[----:B------:R-:W1:Y:S01]  /*0640*/  LDCU UR4, c[0x0][0x388] ;  /* 0x00007100ff0477ac */ /* 0x000e620008000800 */
[----:B------:R-:W-:Y:S01]  /*0650*/  BSSY.RECONVERGENT B1, `(.L_x_4) ;  /* 0x0000121000017945 */ /* 0x000fe20003800200 */
[----:B------:R-:W-:Y:S01]  /*0660*/  HFMA2 R24, -RZ, RZ, 0, 0 ;  /* 0x00000000ff187431 */ /* 0x000fe200000001ff */
[----:B------:R-:W-:Y:S01]  /*0670*/  MOV R22, RZ ;  /* 0x000000ff00167202 */ /* 0x000fe20000000f00 */
[----:B------:R-:W2:Y:S01]  /*0680*/  LDCU UR8, c[0x0][0x384] ;  /* 0x00007080ff0877ac */ /* 0x000ea20008000800 */
[----:B------:R-:W-:Y:S01]  /*0690*/  HFMA2 R18, -RZ, RZ, 0, 0 ;  /* 0x00000000ff127431 */ /* 0x000fe200000001ff */
[----:B------:R-:W3:Y:S01]  /*06a0*/  LDCU UR6, c[0x0][0x394] ;  /* 0x00007280ff0677ac */ /* 0x000ee20008000800 */
[----:B0-----:R-:W-:-:S13]  /*06b0*/  ISETP.GE.AND P0, PT, R4, RZ, PT ;  /* 0x000000ff0400720c */ /* 0x001fda0003f06270 */
[----:B-123--:R-:W-:Y:S05]  /*06c0*/  @!P0 BRA `(.L_x_5) ;  /* 0x0000001000648947 */ /* 0x00efea0003800000 */
[----:B------:R-:W0:Y:S01]  /*06d0*/  LDCU UR7, c[0x0][0x384] ;  /* 0x00007080ff0777ac */ /* 0x000e220008000800 */
[C---:B------:R-:W-:Y:S01]  /*06e0*/  ISETP.NE.AND P0, PT, R4.reuse, RZ, PT ;  /* 0x000000ff0400720c */ /* 0x040fe20003f05270 */
[----:B------:R-:W-:Y:S01]  /*06f0*/  BSSY.RECONVERGENT B0, `(.L_x_6) ;  /* 0x00000b6000007945 */ /* 0x000fe20003800200 */
[----:B------:R-:W-:Y:S01]  /*0700*/  IADD3 R5, PT, PT, R4, -0x2, RZ ;  /* 0xfffffffe04057810 */ /* 0x000fe20007ffe0ff */
[----:B------:R-:W1:Y:S01]  /*0710*/  LDCU UR5, c[0x0][0x394] ;  /* 0x00007280ff0577ac */ /* 0x000e620008000800 */
[----:B------:R-:W-:Y:S02]  /*0720*/  MOV R18, RZ ;  /* 0x000000ff00127202 */ /* 0x000fe40000000f00 */
[----:B------:R-:W-:Y:S02]  /*0730*/  CS2R R10, SRZ ;  /* 0x00000000000a7805 */ /* 0x000fe4000001ff00 */
[----:B------:R-:W-:Y:S02]  /*0740*/  MOV R9, RZ ;  /* 0x000000ff00097202 */ /* 0x000fe40000000f00 */
[----:B0-----:R-:W-:-:S05]  /*0750*/  MOV R8, UR7 ;  /* 0x0000000700087c02 */ /* 0x001fca0008000f00 */
[C---:B-1----:R-:W-:Y:S01]  /*0760*/  FADD R26, -R8.reuse, UR5 ;  /* 0x00000005081a7e21 */ /* 0x042fe20008000100 */
[----:B------:R-:W-:Y:S01]  /*0770*/  FMUL R19, R8, 0.5 ;  /* 0x3f00000008137820 */ /* 0x000fe20000400000 */
[----:B------:R-:W-:Y:S06]  /*0780*/  @!P0 BRA `(.L_x_7) ;  /* 0x0000000800b08947 */ /* 0x000fec0003800000 */
[C---:B------:R-:W-:Y:S01]  /*0790*/  IADD3 R9, PT, PT, R4.reuse, 0x1, RZ ;  /* 0x0000000104097810 */ /* 0x040fe20007ffe0ff */
[----:B------:R-:W-:Y:S02]  /*07a0*/  HFMA2 R29, -RZ, RZ, 0, 5.9604644775390625e-08 ;  /* 0x00000001ff1d7431 */ /* 0x000fe400000001ff */
[----:B------:R-:W-:Y:S01]  /*07b0*/  VIADD R27, R4, 0xfffffffd ;  /* 0xfffffffd041b7836 */ /* 0x000fe20000000000 */
[----:B------:R-:W-:Y:S02]  /*07c0*/  MOV R18, RZ ;  /* 0x000000ff00127202 */ /* 0x000fe40000000f00 */
[----:B------:R-:W-:Y:S02]  /*07d0*/  LOP3.LUT R9, R9, 0xfffffffe, RZ, 0xc0, !PT ;  /* 0xfffffffe09097812 */ /* 0x000fe400078ec0ff */
[----:B------:R-:W-:Y:S02]  /*07e0*/  MOV R28, 0xffffffff ;  /* 0xffffffff001c7802 */ /* 0x000fe40000000f00 */
[----:B------:R-:W-:-:S07]  /*07f0*/  IADD3 R30, PT, PT, -R9, RZ, RZ ;  /* 0x000000ff091e7210 */ /* 0x000fce0007ffe1ff */
.L_x_16:
[----:B------:R-:W0:Y:S01]  /*0800*/  LDC R32, c[0x0][0x390] ;  /* 0x0000e400ff207b82 */ /* 0x000e220000000800 */
[----:B------:R-:W-:Y:S01]  /*0810*/  IADD3 R34, PT, PT, R29, -0x1, RZ ;  /* 0xffffffff1d227810 */ /* 0x000fe20007ffe0ff */
[----:B------:R-:W-:Y:S01]  /*0820*/  BSSY.RECONVERGENT B2, `(.L_x_8) ;  /* 0x0000051000027945 */ /* 0x000fe20003800200 */
[----:B------:R-:W-:Y:S02]  /*0830*/  MOV R8, UR8 ;  /* 0x0000000800087c02 */ /* 0x000fe40008000f00 */
[----:B------:R-:W-:Y:S02]  /*0840*/  I2FP.F32.U32 R31, R34 ;  /* 0x00000022001f7245 */ /* 0x000fe40000201000 */
[----:B------:R-:W-:Y:S01]  /*0850*/  I2FP.F32.U32 R13, R29 ;  /* 0x0000001d000d7245 */ /* 0x000fe20000201000 */
[----:B------:R-:W1:Y:S01]  /*0860*/  LDC R0, c[0x0][0x388] ;  /* 0x0000e200ff007b82 */ /* 0x000e620000000800 */
[C---:B------:R-:W-:Y:S02]  /*0870*/  ISETP.GT.AND P4, PT, R34.reuse, R5, PT ;  /* 0x000000052200720c */ /* 0x040fe40003f84270 */
[----:B------:R-:W-:-:S02]  /*0880*/  ISETP.GE.AND P2, PT, R34, R4, PT ;  /* 0x000000042200720c */ /* 0x000fc40003f46270 */
[----:B------:R-:W-:Y:S02]  /*0890*/  ISETP.NE.AND P3, PT, R27, -0x3, PT ;  /* 0xfffffffd1b00780c */ /* 0x000fe40003f65270 */
[----:B------:R-:W-:Y:S01]  /*08a0*/  ISETP.NE.AND P5, PT, R28, -0x1, PT ;  /* 0xffffffff1c00780c */ /* 0x000fe20003fa5270 */
[-CC-:B0-----:R-:W-:Y:S01]  /*08b0*/  FFMA R31, R31, R8.reuse, R32.reuse ;  /* 0x000000081f1f7223 */ /* 0x181fe20000000020 */
[----:B------:R-:W-:-:S04]  /*08c0*/  FFMA R32, R13, R8, R32 ;  /* 0x000000080d207223 */ /* 0x000fc80000000020 */
[----:B------:R-:W-:Y:S02]  /*08d0*/  FSETP.GEU.AND P0, PT, R31, 5, PT ;  /* 0x40a000001f00780b */ /* 0x000fe40003f0e000 */
[----:B------:R-:W-:-:S11]  /*08e0*/  FSETP.GEU.AND P1, PT, R32, 5, PT ;  /* 0x40a000002000780b */ /* 0x000fd60003f2e000 */
[----:B------:R-:W0:Y:S01]  /*08f0*/  @!P0 F2F.F64.F32 R20, R31 ;  /* 0x0000001f00148310 */ /* 0x000e220000201800 */
[----:B------:R-:W-:Y:S01]  /*0900*/  @P0 FADD R22, R31, -5 ;  /* 0xc0a000001f160421 */ /* 0x000fe20000000000 */
[----:B------:R-:W-:Y:S01]  /*0910*/  @!P0 MOV R14, 0x8db8bac7 ;  /* 0x8db8bac7000e8802 */ /* 0x000fe20000000f00 */
[----:B------:R-:W-:Y:S01]  /*0920*/  @P1 FADD R33, R32, -5 ;  /* 0xc0a0000020211421 */ /* 0x000fe20000000000 */
[----:B------:R-:W-:Y:S02]  /*0930*/  @!P0 MOV R15, 0x3f56f006 ;  /* 0x3f56f006000f8802 */ /* 0x000fe40000000f00 */
[----:B------:R-:W-:Y:S02]  /*0940*/  @!P0 MOV R12, 0xbc6a7efa ;  /* 0xbc6a7efa000c8802 */ /* 0x000fe40000000f00 */
[----:B------:R-:W2:Y:S01]  /*0950*/  @P0 F2F.F64.F32 R22, R22 ;  /* 0x0000001600160310 */ /* 0x000ea20000201800 */
[----:B------:R-:W-:-:S06]  /*0960*/  @!P0 MOV R13, 0x3f889374 ;  /* 0x3f889374000d8802 */ /* 0x000fcc0000000f00 */
[----:B0-----:R-:W-:Y:S01]  /*0970*/  @!P0 DFMA R12, R20, R14, R12 ;  /* 0x0000000e140c822b */ /* 0x001fe2000000000c */
[----:B------:R-:W0:Y:S01]  /*0980*/  @P1 F2F.F64.F32 R24, R33 ;  /* 0x0000002100181310 */ /* 0x000e220000201800 */
[----:B------:R-:W-:Y:S01]  /*0990*/  @P0 MOV R20, 0xd2f1a9fc ;  /* 0xd2f1a9fc00140802 */ /* 0x000fe20000000f00 */
[----:B------:R-:W-:Y:S01]  /*09a0*/  @P0 IMAD.MOV.U32 R14, RZ, RZ, 0x6a7ef9db ;  /* 0x6a7ef9dbff0e0424 */ /* 0x000fe200078e00ff */
[----:B------:R-:W-:Y:S02]  /*09b0*/  @P0 MOV R21, 0x3f50624d ;  /* 0x3f50624d00150802 */ /* 0x000fe40000000f00 */
[----:B------:R-:W-:-:S06]  /*09c0*/  @P0 MOV R15, 0x3f9374bc ;  /* 0x3f9374bc000f0802 */ /* 0x000fcc0000000f00 */
[----:B--2---:R-:W-:Y:S01]  /*09d0*/  @P0 DFMA R12, R22, R20, R14 ;  /* 0x00000014160c022b */ /* 0x004fe2000000000e */
[----:B------:R-:W-:Y:S01]  /*09e0*/  ISETP.GE.AND P0, PT, R29, R4, PT ;  /* 0x000000041d00720c */ /* 0x000fe20003f06270 */
[----:B------:R-:W2:Y:S01]  /*09f0*/  @!P1 F2F.F64.F32 R14, R32 ;  /* 0x00000020000e9310 */ /* 0x000ea20000201800 */
[----:B------:R-:W-:Y:S02]  /*0a00*/  @P1 MOV R20, 0x6a7ef9db ;  /* 0x6a7ef9db00141802 */ /* 0x000fe40000000f00 */
[----:B------:R-:W-:Y:S02]  /*0a10*/  @P1 MOV R21, 0x3f9374bc ;  /* 0x3f9374bc00151802 */ /* 0x000fe40000000f00 */
[----:B------:R-:W-:Y:S02]  /*0a20*/  @P1 MOV R22, 0xd2f1a9fc ;  /* 0xd2f1a9fc00161802 */ /* 0x000fe40000000f00 */
[----:B------:R-:W-:Y:S01]  /*0a30*/  @P1 MOV R23, 0x3f50624d ;  /* 0x3f50624d00171802 */ /* 0x000fe20000000f00 */
[----:B------:R3:W4:Y:S05]  /*0a40*/  F2F.F32.F64 R12, R12 ;  /* 0x0000000c000c7310 */ /* 0x00072a0000301000 */
[----:B0-----:R-:W-:Y:S01]  /*0a50*/  @P1 DFMA R20, R24, R22, R20 ;  /* 0x000000161814122b */ /* 0x001fe20000000014 */
[----:B------:R-:W-:-:S02]  /*0a60*/  @!P1 MOV R22, 0x8db8bac7 ;  /* 0x8db8bac700169802 */ /* 0x000fc40000000f00 */
[----:B------:R-:W-:Y:S02]  /*0a70*/  @!P1 MOV R23, 0x3f56f006 ;  /* 0x3f56f00600179802 */ /* 0x000fe40000000f00 */
[----:B------:R-:W-:Y:S02]  /*0a80*/  @!P1 MOV R24, 0xbc6a7efa ;  /* 0xbc6a7efa00189802 */ /* 0x000fe40000000f00 */
[----:B------:R-:W-:-:S06]  /*0a90*/  @!P1 MOV R25, 0x3f889374 ;  /* 0x3f88937400199802 */ /* 0x000fcc0000000f00 */
[----:B--2---:R-:W-:Y:S01]  /*0aa0*/  @!P1 DFMA R20, R14, R22, R24 ;  /* 0x000000160e14922b */ /* 0x004fe20000000018 */
[----:B------:R-:W-:Y:S01]  /*0ab0*/  ISETP.GE.AND P1, PT, R34, R5, PT ;  /* 0x000000052200720c */ /* 0x000fe20003f26270 */
[----:B------:R-:W-:Y:S01]  /*0ac0*/  FADD R15, R3, -R31 ;  /* 0x8000001f030f7221 */ /* 0x000fe20000000000 */
[----:B------:R-:W-:-:S03]  /*0ad0*/  MOV R14, 0x3bbb989d ;  /* 0x3bbb989d000e7802 */ /* 0x000fc60000000f00 */
[----:B-1----:R-:W-:Y:S01]  /*0ae0*/  FMUL R23, R15, -R0 ;  /* 0x800000000f177220 */ /* 0x002fe20000400000 */
[----:B------:R-:W-:-:S03]  /*0af0*/  MOV R15, 0x437c0000 ;  /* 0x437c0000000f7802 */ /* 0x000fc60000000f00 */
[----:B------:R-:W-:Y:S01]  /*0b00*/  FFMA.SAT R22, R23, R14, 0.5 ;  /* 0x3f00000017167423 */ /* 0x000fe2000000200e */
[----:B------:R0:W1:Y:S03]  /*0b10*/  F2F.F32.F64 R20, R20 ;  /* 0x0000001400147310 */ /* 0x0000660000301000 */
[----:B------:R-:W-:-:S04]  /*0b20*/  FFMA.RM R22, R22, R15, 12582913 ;  /* 0x4b40000116167423 */ /* 0x000fc8000000400f */
[----:B------:R-:W-:-:S04]  /*0b30*/  FADD R24, R22, -12583039 ;  /* 0xcb40007f16187421 */ /* 0x000fc80000000000 */
[----:B------:R-:W-:-:S04]  /*0b40*/  FFMA R24, R23, 1.4426950216293334961, -R24 ;  /* 0x3fb8aa3b17187823 */ /* 0x000fc80000000818 */
[----:B------:R-:W-:Y:S01]  /*0b50*/  FFMA R24, R23, 1.925963033500011079e-08, R24 ;  /* 0x32a5706017187823 */ /* 0x000fe20000000018 */
[----:B------:R-:W-:Y:S01]  /*0b60*/  SHF.L.U32 R23, R22, 0x17, RZ ;  /* 0x0000001716177819 */ /* 0x000fe200000006ff */
[----:B------:R-:W-:-:S04]  /*0b70*/  IMAD.MOV.U32 R22, RZ, RZ, 0x3f800000 ;  /* 0x3f800000ff167424 */ /* 0x000fc800078e00ff */
[----:B------:R-:W2:Y:S02]  /*0b80*/  MUFU.EX2 R24, R24 ;  /* 0x0000001800187308 */ /* 0x000ea40000000800 */
[----:B--2---:R-:W-:Y:S01]  /*0b90*/  FMUL R34, R23, R24 ;  /* 0x0000001817227220 */ /* 0x004fe20000400000 */
[----:B------:R-:W-:-:S03]  /*0ba0*/  FSEL R23, R22, 2, !P3 ;  /* 0x4000000016177808 */ /* 0x000fc60005800000 */
[----:B---3--:R-:W-:Y:S01]  /*0bb0*/  FMUL R13, R19, R34 ;  /* 0x00000022130d7220 */ /* 0x008fe20000400000 */
[----:B------:R-:W-:-:S03]  /*0bc0*/  FSEL R23, R23, 1, P5 ;  /* 0x3f80000017177808 */ /* 0x000fc60002800000 */
[----:B----4-:R-:W-:Y:S01]  /*0bd0*/  FMUL R13, R12, R13 ;  /* 0x0000000d0c0d7220 */ /* 0x010fe20000400000 */
[----:B01----:R-:W-:Y:S06]  /*0be0*/  @P4 BRA `(.L_x_9) ;  /* 0x0000000000504947 */ /* 0x003fec0003800000 */
[----:B------:R-:W-:Y:S01]  /*0bf0*/  FADD R21, R26, -R31 ;  /* 0x8000001f1a157221 */ /* 0x000fe20000000000 */
[----:B------:R-:W-:Y:S02]  /*0c00*/  MOV R24, 0x3bbb989d ;  /* 0x3bbb989d00187802 */ /* 0x000fe40000000f00 */
[----:B------:R-:W-:Y:S01]  /*0c10*/  MOV R25, 0x437c0000 ;  /* 0x437c000000197802 */ /* 0x000fe20000000f00 */
[----:B------:R-:W-:Y:S01]  /*0c20*/  FMUL R21, R21, -UR4 ;  /* 0x8000000415157c20 */ /* 0x000fe20008400000 */
[----:B------:R-:W-:Y:S02]  /*0c30*/  ISETP.NE.AND P4, PT, R27, -0x1, PT ;  /* 0xffffffff1b00780c */ /* 0x000fe40003f85270 */
[----:B------:R-:W-:Y:S01]  /*0c40*/  ISETP.NE.AND P3, PT, R28, -0x1, PT ;  /* 0xffffffff1c00780c */ /* 0x000fe20003f65270 */
[----:B------:R-:W-:-:S04]  /*0c50*/  FFMA.SAT R24, R21, R24, 0.5 ;  /* 0x3f00000015187423 */ /* 0x000fc80000002018 */
[----:B------:R-:W-:Y:S01]  /*0c60*/  FFMA.RM R24, R24, R25, 12582913 ;  /* 0x4b40000118187423 */ /* 0x000fe20000004019 */
[----:B------:R-:W-:-:S03]  /*0c70*/  MOV R25, 0x3f800000 ;  /* 0x3f80000000197802 */ /* 0x000fc60000000f00 */
[C---:B------:R-:W-:Y:S01]  /*0c80*/  FADD R34, R24.reuse, -12583039 ;  /* 0xcb40007f18227421 */ /* 0x040fe20000000000 */
[----:B------:R-:W-:Y:S02]  /*0c90*/  SHF.L.U32 R24, R24, 0x17, RZ ;  /* 0x0000001718187819 */ /* 0x000fe400000006ff */
[----:B------:R-:W-:Y:S01]  /*0ca0*/  FSEL R25, R25, 2, !P4 ;  /* 0x4000000019197808 */ /* 0x000fe20006000000 */
[----:B------:R-:W-:-:S03]  /*0cb0*/  FFMA R34, R21, 1.4426950216293334961, -R34 ;  /* 0x3fb8aa3b15227823 */ /* 0x000fc60000000822 */
[----:B------:R-:W-:Y:S01]  /*0cc0*/  FSEL R25, R25, 1, P3 ;  /* 0x3f80000019197808 */ /* 0x000fe20001800000 */
[----:B------:R-:W-:-:S04]  /*0cd0*/  FFMA R34, R21, 1.925963033500011079e-08, R34 ;  /* 0x32a5706015227823 */ /* 0x000fc80000000022 */
[----:B------:R-:W0:Y:S02]  /*0ce0*/  MUFU.EX2 R21, R34 ;  /* 0x0000002200157308 */ /* 0x000e240000000800 */
[----:B0-----:R-:W-:-:S04]  /*0cf0*/  FMUL R24, R24, R21 ;  /* 0x0000001518187220 */ /* 0x001fc80000400000 */
[----:B------:R-:W-:-:S04]  /*0d00*/  FMUL R21, R19, R24 ;  /* 0x0000001813157220 */ /* 0x000fc80000400000 */
[----:B------:R-:W-:-:S04]  /*0d10*/  FMUL R21, R12, R21 ;  /* 0x000000150c157220 */ /* 0x000fc80000400000 */
[----:B------:R-:W-:-:S07]  /*0d20*/  FFMA R10, R21, R25, R10 ;  /* 0x00000019150a7223 */ /* 0x000fce000000000a */
.L_x_9:
[----:B------:R-:W-:Y:S05]  /*0d30*/  BSYNC.RECONVERGENT B2 ;  /* 0x0000000000027941 */ /* 0x000fea0003800200 */
.L_x_8:
[----:B------:R-:W-:Y:S04]  /*0d40*/  BSSY.RECONVERGENT B2, `(.L_x_10) ;  /* 0x0000016000027945 */ /* 0x000fe80003800200 */
[----:B------:R-:W-:Y:S05]  /*0d50*/  @P2 BRA `(.L_x_11) ;  /* 0x0000000000502947 */ /* 0x000fea0003800000 */
[----:B------:R-:W-:Y:S01]  /*0d60*/  FADD R31, -R31, UR6 ;  /* 0x000000061f1f7e21 */ /* 0x000fe20008000100 */
[----:B------:R-:W-:Y:S01]  /*0d70*/  HFMA2 R34, -RZ, RZ, 3.7421875, 0 ;  /* 0x437c0000ff227431 */ /* 0x000fe200000001ff */
[----:B------:R-:W-:Y:S02]  /*0d80*/  MOV R24, 0x3bbb989d ;  /* 0x3bbb989d00187802 */ /* 0x000fe40000000f00 */
[----:B------:R-:W-:Y:S01]  /*0d90*/  FMUL R31, R31, -UR4 ;  /* 0x800000041f1f7c20 */ /* 0x000fe20008400000 */
[----:B------:R-:W-:Y:S02]  /*0da0*/  ISETP.NE.AND P2, PT, R27, -0x2, PT ;  /* 0xfffffffe1b00780c */ /* 0x000fe40003f45270 */
[----:B------:R-:W-:Y:S01]  /*0db0*/  MOV R25, 0x3f800000 ;  /* 0x3f80000000197802 */ /* 0x000fe20000000f00 */
[----:B------:R-:W-:Y:S01]  /*0dc0*/  FFMA.SAT R21, R31, R24, 0.5 ;  /* 0x3f0000001f157423 */ /* 0x000fe20000002018 */
[----:B------:R-:W-:Y:S02]  /*0dd0*/  ISETP.NE.AND P3, PT, R28, -0x1, PT ;  /* 0xffffffff1c00780c */ /* 0x000fe40003f65270 */
[----:B------:R-:W-:Y:S01]  /*0de0*/  FSEL R25, R25, 2, !P2 ;  /* 0x4000000019197808 */ /* 0x000fe20005000000 */
[----:B------:R-:W-:-:S03]  /*0df0*/  FFMA.RM R21, R21, R34, 12582913 ;  /* 0x4b40000115157423 */ /* 0x000fc60000004022 */
[----:B------:R-:W-:Y:S01]  /*0e00*/  FSEL R25, R25, 1, P3 ;  /* 0x3f80000019197808 */ /* 0x000fe20001800000 */
[C---:B------:R-:W-:Y:S01]  /*0e10*/  FADD R24, R21.reuse, -12583039 ;  /* 0xcb40007f15187421 */ /* 0x040fe20000000000 */
[----:B------:R-:W-:-:S03]  /*0e20*/  SHF.L.U32 R21, R21, 0x17, RZ ;  /* 0x0000001715157819 */ /* 0x000fc600000006ff */
[----:B------:R-:W-:-:S04]  /*0e30*/  FFMA R24, R31, 1.4426950216293334961, -R24 ;  /* 0x3fb8aa3b1f187823 */ /* 0x000fc80000000818 */
[----:B------:R-:W-:-:S06]  /*0e40*/  FFMA R24, R31, 1.925963033500011079e-08, R24 ;  /* 0x32a570601f187823 */ /* 0x000fcc0000000018 */
[----:B------:R-:W0:Y:S02]  /*0e50*/  MUFU.EX2 R24, R24 ;  /* 0x0000001800187308 */ /* 0x000e240000000800 */
[----:B0-----:R-:W-:-:S04]  /*0e60*/  FMUL R34, R21, R24 ;  /* 0x0000001815227220 */ /* 0x001fc80000400000 */
[----:B------:R-:W-:-:S04]  /*0e70*/  FMUL R21, R19, R34 ;  /* 0x0000002213157220 */ /* 0x000fc80000400000 */
[----:B------:R-:W-:-:S04]  /*0e80*/  FMUL R12, R12, R21 ;  /* 0x000000150c0c7220 */ /* 0x000fc80000400000 */
[----:B------:R-:W-:-:S07]  /*0e90*/  FFMA R11, R12, R25, R11 ;  /* 0x000000190c0b7223 */ /* 0x000fce000000000b */
.L_x_11:
[----:B------:R-:W-:Y:S05]  /*0ea0*/  BSYNC.RECONVERGENT B2 ;  /* 0x0000000000027941 */ /* 0x000fea0003800200 */
.L_x_10:
[----:B------:R-:W-:Y:S04]  /*0eb0*/  BSSY.RECONVERGENT B2, `(.L_x_12) ;  /* 0x0000011000027945 */ /* 0x000fe80003800200 */
[----:B------:R-:W-:Y:S05]  /*0ec0*/  @P1 BRA `(.L_x_13) ;  /* 0x00000000003c1947 */ /* 0x000fea0003800000 */
[----:B------:R-:W-:Y:S01]  /*0ed0*/  FADD R21, R26, -R32 ;  /* 0x800000201a157221 */ /* 0x000fe20000000000 */
[----:B------:R-:W-:-:S03]  /*0ee0*/  ISETP.NE.AND P1, PT, R27, RZ, PT ;  /* 0x000000ff1b00720c */ /* 0x000fc60003f25270 */
[----:B------:R-:W-:-:S04]  /*0ef0*/  FMUL R21, R21, -R0 ;  /* 0x8000000015157220 */ /* 0x000fc80000400000 */
[----:B------:R-:W-:-:S04]  /*0f00*/  FFMA.SAT R12, R21, R14, 0.5 ;  /* 0x3f000000150c7423 */ /* 0x000fc8000000200e */
[----:B------:R-:W-:-:S04]  /*0f10*/  FFMA.RM R12, R12, R15, 12582913 ;  /* 0x4b4000010c0c7423 */ /* 0x000fc8000000400f */
[C---:B------:R-:W-:Y:S01]  /*0f20*/  FADD R24, R12.reuse, -12583039 ;  /* 0xcb40007f0c187421 */ /* 0x040fe20000000000 */
[----:B------:R-:W-:-:S03]  /*0f30*/  SHF.L.U32 R12, R12, 0x17, RZ ;  /* 0x000000170c0c7819 */ /* 0x000fc600000006ff */
[----:B------:R-:W-:-:S04]  /*0f40*/  FFMA R24, R21, 1.4426950216293334961, -R24 ;  /* 0x3fb8aa3b15187823 */ /* 0x000fc80000000818 */
[----:B------:R-:W-:-:S04]  /*0f50*/  FFMA R24, R21, 1.925963033500011079e-08, R24 ;  /* 0x32a5706015187823 */ /* 0x000fc80000000018 */
[----:B------:R-:W0:Y:S02]  /*0f60*/  MUFU.EX2 R21, R24 ;  /* 0x0000001800157308 */ /* 0x000e240000000800 */
[----:B0-----:R-:W-:-:S04]  /*0f70*/  FMUL R12, R12, R21 ;  /* 0x000000150c0c7220 */ /* 0x001fc80000400000 */
[----:B------:R-:W-:Y:S01]  /*0f80*/  FMUL R21, R19, R12 ;  /* 0x0000000c13157220 */ /* 0x000fe20000400000 */
[----:B------:R-:W-:-:S03]  /*0f90*/  FSEL R12, R22, 2, !P1 ;  /* 0x40000000160c7808 */ /* 0x000fc60004800000 */
[----:B------:R-:W-:-:S04]  /*0fa0*/  FMUL R21, R20, R21 ;  /* 0x0000001514157220 */ /* 0x000fc80000400000 */
[----:B------:R-:W-:-:S07]  /*0fb0*/  FFMA R10, R21, R12, R10 ;  /* 0x0000000c150a7223 */ /* 0x000fce000000000a */
.L_x_13:
[----:B------:R-:W-:Y:S05]  /*0fc0*/  BSYNC.RECONVERGENT B2 ;  /* 0x0000000000027941 */ /* 0x000fea0003800200 */
.L_x_12:
[----:B------:R-:W-:Y:S01]  /*0fd0*/  BSSY.RECONVERGENT B2, `(.L_x_14) ;  /* 0x0000012000027945 */ /* 0x000fe20003800200 */
[----:B------:R-:W-:-:S03]  /*0fe0*/  FFMA R13, R13, R23, R18 ;  /* 0x000000170d0d7223 */ /* 0x000fc60000000012 */
[----:B------:R-:W-:Y:S05]  /*0ff0*/  @P0 BRA `(.L_x_15) ;  /* 0x00000000003c0947 */ /* 0x000fea0003800000 */
[----:B------:R-:W-:Y:S01]  /*1000*/  FADD R21, -R32, UR6 ;  /* 0x0000000620157e21 */ /* 0x000fe20008000100 */
[----:B------:R-:W-:-:S03]  /*1010*/  ISETP.NE.AND P0, PT, R27, -0x1, PT ;  /* 0xffffffff1b00780c */ /* 0x000fc60003f05270 */
[----:B------:R-:W-:Y:S01]  /*1020*/  FMUL R21, R21, -R0 ;  /* 0x8000000015157220 */ /* 0x000fe20000400000 */
[----:B------:R-:W-:-:S03]  /*1030*/  FSEL R23, R22, 2, !P0 ;  /* 0x4000000016177808 */ /* 0x000fc60004000000 */
        /* <DEDUP_REMOVED lines=8> */
[----:B------:R-:W-:-:S04]  /*10c0*/  FMUL R21, R19, R12 ;  /* 0x0000000c13157220 */ /* 0x000fc80000400000 */
[----:B------:R-:W-:-:S04]  /*10d0*/  FMUL R12, R20, R21 ;  /* 0x00000015140c7220 */ /* 0x000fc80000400000 */
[----:B------:R-:W-:-:S07]  /*10e0*/  FFMA R11, R12, R23, R11 ;  /* 0x000000170c0b7223 */ /* 0x000fce000000000b */
.L_x_15:
[----:B------:R-:W-:Y:S05]  /*10f0*/  BSYNC.RECONVERGENT B2 ;  /* 0x0000000000027941 */ /* 0x000fea0003800200 */
.L_x_14:
[----:B------:R-:W-:Y:S01]  /*1100*/  FADD R21, R3, -R32 ;  /* 0x8000002003157221 */ /* 0x000fe20000000000 */
[----:B------:R-:W-:Y:S01]  /*1110*/  ISETP.NE.AND P0, PT, R27, -0x2, PT ;  /* 0xfffffffe1b00780c */ /* 0x000fe20003f05270 */
[----:B------:R-:W-:Y:S01]  /*1120*/  VIADD R28, R28, 0xfffffffe ;  /* 0xfffffffe1c1c7836 */ /* 0x000fe20000000000 */
[----:B------:R-:W-:Y:S01]  /*1130*/  IADD3 R30, PT, PT, R30, 0x2, RZ ;  /* 0x000000021e1e7810 */ /* 0x000fe20007ffe0ff */
[----:B------:R-:W-:Y:S01]  /*1140*/  FMUL R21, R21, -R0 ;  /* 0x8000000015157220 */ /* 0x000fe20000400000 */
[----:B------:R-:W-:Y:S02]  /*1150*/  FSEL R22, R22, 2, !P0 ;  /* 0x4000000016167808 */ /* 0x000fe40004000000 */
[----:B------:R-:W-:Y:S01]  /*1160*/  ISETP.NE.AND P0, PT, R30, RZ, PT ;  /* 0x000000ff1e00720c */ /* 0x000fe20003f05270 */
[----:B------:R-:W-:Y:S01]  /*1170*/  FFMA.SAT R14, R21, R14, 0.5 ;  /* 0x3f000000150e7423 */ /* 0x000fe2000000200e */
[----:B------:R-:W-:Y:S02]  /*1180*/  IADD3 R29, PT, PT, R29, 0x2, RZ ;  /* 0x000000021d1d7810 */ /* 0x000fe40007ffe0ff */
[----:B------:R-:W-:Y:S01]  /*1190*/  IADD3 R27, PT, PT, R27, -0x2, RZ ;  /* 0xfffffffe1b1b7810 */ /* 0x000fe20007ffe0ff */
        /* <DEDUP_REMOVED lines=9> */
[----:B------:R-:W-:Y:S01]  /*1230*/  FFMA R18, R18, R22, R13 ;  /* 0x0000001612127223 */ /* 0x000fe2000000000d */
[----:B------:R-:W-:Y:S06]  /*1240*/  @P0 BRA `(.L_x_16) ;  /* 0xfffffff4006c0947 */ /* 0x000fec000383ffff */
.L_x_7:
[----:B------:R-:W-:Y:S05]  /*1250*/  BSYNC.RECONVERGENT B0 ;  /* 0x0000000000007941 */ /* 0x000fea0003800200 */
.L_x_6:
[----:B------:R-:W-:Y:S02]  /*1260*/  LOP3.LUT R0, R4, 0x1, RZ, 0xc0, !PT ;  /* 0x0000000104007812 */ /* 0x000fe400078ec0ff */
[----:B------:R-:W-:Y:S02]  /*1270*/  MOV R24, R11 ;  /* 0x0000000b00187202 */ /* 0x000fe40000000f00 */
[----:B------:R-:W-:Y:S02]  /*1280*/  ISETP.NE.U32.AND P0, PT, R0, 0x1, PT ;  /* 0x000000010000780c */ /* 0x000fe40003f05070 */
[----:B------:R-:W-:-:S11]  /*1290*/  MOV R22, R10 ;  /* 0x0000000a00167202 */ /* 0x000fd60000000f00 */
[----:B------:R-:W-:Y:S05]  /*12a0*/  @!P0 BRA `(.L_x_5) ;  /* 0x00000004006c8947 */ /* 0x000fea0003800000 */
[----:B------:R-:W0:Y:S01]  /*12b0*/  LDCU UR5, c[0x0][0x390] ;  /* 0x00007200ff0577ac */ /* 0x000e220008000800 */
[----:B------:R-:W-:Y:S01]  /*12c0*/  I2FP.F32.U32 R11, R9 ;  /* 0x00000009000b7245 */ /* 0x000fe20000201000 */
[----:B------:R-:W-:Y:S01]  /*12d0*/  BSSY.RECONVERGENT B0, `(.L_x_17) ;  /* 0x0000029000007945 */ /* 0x000fe20003800200 */
[C---:B------:R-:W-:Y:S02]  /*12e0*/  ISETP.GT.AND P1, PT, R9.reuse, R5, PT ;  /* 0x000000050900720c */ /* 0x040fe40003f24270 */
[----:B------:R-:W-:Y:S01]  /*12f0*/  ISETP.GE.AND P2, PT, R9, R4, PT ;  /* 0x000000040900720c */ /* 0x000fe20003f46270 */
[----:B0-----:R-:W-:-:S05]  /*1300*/  FFMA R8, R11, R8, UR5 ;  /* 0x000000050b087e23 */ /* 0x001fca0008000008 */
[----:B------:R-:W-:-:S13]  /*1310*/  FSETP.GEU.AND P0, PT, R8, 5, PT ;  /* 0x40a000000800780b */ /* 0x000fda0003f0e000 */
[----:B------:R-:W-:Y:S01]  /*1320*/  @P0 FADD R0, R8, -5 ;  /* 0xc0a0000008000421 */ /* 0x000fe20000000000 */
[----:B------:R-:W-:Y:S01]  /*1330*/  @!P0 F2F.F64.F32 R10, R8 ;  /* 0x00000008000a8310 */ /* 0x000fe20000201800 */
[----:B------:R-:W-:Y:S02]  /*1340*/  @P0 MOV R14, 0xd2f1a9fc ;  /* 0xd2f1a9fc000e0802 */ /* 0x000fe40000000f00 */
[----:B------:R-:W-:Y:S02]  /*1350*/  @P0 MOV R15, 0x3f50624d ;  /* 0x3f50624d000f0802 */ /* 0x000fe40000000f00 */
[----:B------:R-:W-:Y:S02]  /*1360*/  @P0 MOV R20, 0x6a7ef9db ;  /* 0x6a7ef9db00140802 */ /* 0x000fe40000000f00 */
[----:B------:R-:W-:Y:S01]  /*1370*/  @P0 MOV R21, 0x3f9374bc ;  /* 0x3f9374bc00150802 */ /* 0x000fe20000000f00 */
[----:B------:R-:W0:Y:S05]  /*1380*/  @P0 F2F.F64.F32 R12, R0 ;  /* 0x00000000000c0310 */ /* 0x000e2a0000201800 */
[----:B0-----:R-:W-:Y:S01]  /*1390*/  @P0 DFMA R12, R12, R14, R20 ;  /* 0x0000000e0c0c022b */ /* 0x001fe20000000014 */
[----:B------:R-:W-:-:S02]  /*13a0*/  @!P0 MOV R14, 0x8db8bac7 ;  /* 0x8db8bac7000e8802 */ /* 0x000fc40000000f00 */
[----:B------:R-:W-:Y:S02]  /*13b0*/  @!P0 MOV R15, 0x3f56f006 ;  /* 0x3f56f006000f8802 */ /* 0x000fe40000000f00 */
[----:B------:R-:W-:Y:S02]  /*13c0*/  @!P0 MOV R20, 0xbc6a7efa ;  /* 0xbc6a7efa00148802 */ /* 0x000fe40000000f00 */
[----:B------:R-:W-:-:S06]  /*13d0*/  @!P0 MOV R21, 0x3f889374 ;  /* 0x3f88937400158802 */ /* 0x000fcc0000000f00 */
[----:B------:R-:W-:-:S10]  /*13e0*/  @!P0 DFMA R12, R10, R14, R20 ;  /* 0x0000000e0a0c822b */ /* 0x000fd40000000014 */
[----:B------:R0:W1:Y:S01]  /*13f0*/  F2F.F32.F64 R12, R12 ;  /* 0x0000000c000c7310 */ /* 0x0000620000301000 */
[----:B------:R-:W-:Y:S05]  /*1400*/  @P1 BRA `(.L_x_18) ;  /* 0x0000000000541947 */ /* 0x000fea0003800000 */
[----:B------:R-:W2:Y:S01]  /*1410*/  LDCU UR5, c[0x0][0x388] ;  /* 0x00007100ff0577ac */ /* 0x000ea20008000800 */
[----:B------:R-:W-:Y:S01]  /*1420*/  FADD R26, R26, -R8 ;  /* 0x800000081a1a7221 */ /* 0x000fe20000000000 */
[----:B------:R-:W-:Y:S01]  /*1430*/  MOV R11, 0x3bbb989d ;  /* 0x3bbb989d000b7802 */ /* 0x000fe20000000f00 */
[----:B0-----:R-:W-:Y:S01]  /*1440*/  IMAD.MOV.U32 R13, RZ, RZ, 0x437c0000 ;  /* 0x437c0000ff0d7424 */ /* 0x001fe200078e00ff */
[C---:B------:R-:W-:Y:S02]  /*1450*/  ISETP.NE.AND P1, PT, R9.reuse, R5, PT ;  /* 0x000000050900720c */ /* 0x040fe40003f25270 */
[----:B------:R-:W-:Y:S02]  /*1460*/  MOV R10, 0x3f800000 ;  /* 0x3f800000000a7802 */ /* 0x000fe40000000f00 */
[----:B------:R-:W-:Y:S02]  /*1470*/  ISETP.NE.AND P0, PT, R9, RZ, PT ;  /* 0x000000ff0900720c */ /* 0x000fe40003f05270 */
[----:B------:R-:W-:-:S04]  /*1480*/  FSEL R10, R10, 2, !P1 ;  /* 0x400000000a0a7808 */ /* 0x000fc80004800000 */
[----:B------:R-:W-:Y:S01]  /*1490*/  FSEL R10, R10, 1, P0 ;  /* 0x3f8000000a0a7808 */ /* 0x000fe20000000000 */
[----:B--2---:R-:W-:-:S04]  /*14a0*/  FMUL R26, R26, -UR5 ;  /* 0x800000051a1a7c20 */ /* 0x004fc80008400000 */
[----:B------:R-:W-:-:S04]  /*14b0*/  FFMA.SAT R0, R26, R11, 0.5 ;  /* 0x3f0000001a007423 */ /* 0x000fc8000000200b */
[----:B------:R-:W-:-:S04]  /*14c0*/  FFMA.RM R0, R0, R13, 12582913 ;  /* 0x4b40000100007423 */ /* 0x000fc8000000400d */
[C---:B------:R-:W-:Y:S01]  /*14d0*/  FADD R11, R0.reuse, -12583039 ;  /* 0xcb40007f000b7421 */ /* 0x040fe20000000000 */
[----:B------:R-:W-:-:S03]  /*14e0*/  SHF.L.U32 R0, R0, 0x17, RZ ;  /* 0x0000001700007819 */ /* 0x000fc600000006ff */
[----:B------:R-:W-:-:S04]  /*14f0*/  FFMA R11, R26, 1.4426950216293334961, -R11 ;  /* 0x3fb8aa3b1a0b7823 */ /* 0x000fc8000000080b */
[----:B------:R-:W-:-:S06]  /*1500*/  FFMA R11, R26, 1.925963033500011079e-08, R11 ;  /* 0x32a570601a0b7823 */ /* 0x000fcc000000000b */
[----:B------:R-:W0:Y:S02]  /*1510*/  MUFU.EX2 R11, R11 ;  /* 0x0000000b000b7308 */ /* 0x000e240000000800 */
[----:B0-----:R-:W-:-:S04]  /*1520*/  FMUL R0, R0, R11 ;  /* 0x0000000b00007220 */ /* 0x001fc80000400000 */
[----:B------:R-:W-:-:S04]  /*1530*/  FMUL R5, R19, R0 ;  /* 0x0000000013057220 */ /* 0x000fc80000400000 */
[----:B-1----:R-:W-:-:S04]  /*1540*/  FMUL R5, R12, R5 ;  /* 0x000000050c057220 */ /* 0x002fc80000400000 */
[----:B------:R-:W-:-:S07]  /*1550*/  FFMA R22, R5, R10, R22 ;  /* 0x0000000a05167223 */ /* 0x000fce0000000016 */
.L_x_18:
[----:B------:R-:W-:Y:S05]  /*1560*/  BSYNC.RECONVERGENT B0 ;  /* 0x0000000000007941 */ /* 0x000fea0003800200 */
.L_x_17:
[----:B------:R-:W-:Y:S04]  /*1570*/  BSSY.RECONVERGENT B0, `(.L_x_19) ;  /* 0x0000019000007945 */ /* 0x000fe80003800200 */
[----:B------:R-:W-:Y:S05]  /*1580*/  @P2 BRA `(.L_x_20) ;  /* 0x00000000005c2947 */ /* 0x000fea0003800000 */
[----:B------:R-:W2:Y:S01]  /*1590*/  LDCU UR5, c[0x0][0x394] ;  /* 0x00007280ff0577ac */ /* 0x000ea20008000800 */
[----:B------:R-:W-:Y:S01]  /*15a0*/  HFMA2 R10, -RZ, RZ, 3.7421875, 0 ;  /* 0x437c0000ff0a7431 */ /* 0x000fe200000001ff */
[----:B------:R-:W-:Y:S01]  /*15b0*/  MOV R5, 0x3bbb989d ;  /* 0x3bbb989d00057802 */ /* 0x000fe20000000f00 */
[----:B------:R-:W3:Y:S01]  /*15c0*/  LDCU UR7, c[0x0][0x388] ;  /* 0x00007100ff0777ac */ /* 0x000ee20008000800 */
[----:B------:R-:W-:Y:S01]  /*15d0*/  ISETP.NE.AND P1, PT, R9, RZ, PT ;  /* 0x000000ff0900720c */ /* 0x000fe20003f25270 */
[----:B--2---:R-:W-:-:S04]  /*15e0*/  FADD R0, -R8, UR5 ;  /* 0x0000000508007e21 */ /* 0x004fc80008000100 */
[----:B---3--:R-:W-:-:S04]  /*15f0*/  FMUL R0, R0, -UR7 ;  /* 0x8000000700007c20 */ /* 0x008fc80008400000 */
[----:B------:R-:W-:-:S04]  /*1600*/  FFMA.SAT R5, R0, R5, 0.5 ;  /* 0x3f00000000057423 */ /* 0x000fc80000002005 */
[----:B------:R-:W-:Y:S01]  /*1610*/  FFMA.RM R5, R5, R10, 12582913 ;  /* 0x4b40000105057423 */ /* 0x000fe2000000400a */
[----:B------:R-:W-:-:S03]  /*1620*/  IADD3 R10, PT, PT, R4, -0x1, RZ ;  /* 0xffffffff040a7810 */ /* 0x000fc60007ffe0ff */
[C---:B------:R-:W-:Y:S01]  /*1630*/  FADD R11, R5.reuse, -12583039 ;  /* 0xcb40007f050b7421 */ /* 0x040fe20000000000 */
[----:B------:R-:W-:Y:S02]  /*1640*/  SHF.L.U32 R5, R5, 0x17, RZ ;  /* 0x0000001705057819 */ /* 0x000fe400000006ff */
[----:B------:R-:W-:Y:S01]  /*1650*/  ISETP.NE.AND P0, PT, R9, R10, PT ;  /* 0x0000000a0900720c */ /* 0x000fe20003f05270 */
[----:B------:R-:W-:Y:S01]  /*1660*/  FFMA R11, R0, 1.4426950216293334961, -R11 ;  /* 0x3fb8aa3b000b7823 */ /* 0x000fe2000000080b */
[----:B------:R-:W-:-:S03]  /*1670*/  MOV R10, 0x3f800000 ;  /* 0x3f800000000a7802 */ /* 0x000fc60000000f00 */
[----:B------:R-:W-:Y:S01]  /*1680*/  FFMA R11, R0, 1.925963033500011079e-08, R11 ;  /* 0x32a57060000b7823 */ /* 0x000fe2000000000b */
[----:B------:R-:W-:-:S03]  /*1690*/  FSEL R10, R10, 2, !P0 ;  /* 0x400000000a0a7808 */ /* 0x000fc60004000000 */
[----:B------:R-:W2:Y:S01]  /*16a0*/  MUFU.EX2 R0, R11 ;  /* 0x0000000b00007308 */ /* 0x000ea20000000800 */
[----:B------:R-:W-:Y:S01]  /*16b0*/  FSEL R10, R10, 1, P1 ;  /* 0x3f8000000a0a7808 */ /* 0x000fe20000800000 */
[----:B--2---:R-:W-:-:S04]  /*16c0*/  FMUL R0, R5, R0 ;  /* 0x0000000005007220 */ /* 0x004fc80000400000 */
[----:B------:R-:W-:-:S04]  /*16d0*/  FMUL R5, R19, R0 ;  /* 0x0000000013057220 */ /* 0x000fc80000400000 */
[----:B-1----:R-:W-:-:S04]  /*16e0*/  FMUL R5, R12, R5 ;  /* 0x000000050c057220 */ /* 0x002fc80000400000 */
[----:B------:R-:W-:-:S07]  /*16f0*/  FFMA R24, R5, R10, R24 ;  /* 0x0000000a05187223 */ /* 0x000fce0000000018 */
.L_x_20:
[----:B------:R-:W-:Y:S05]  /*1700*/  BSYNC.RECONVERGENT B0 ;  /* 0x0000000000007941 */ /* 0x000fea0003800200 */
.L_x_19:
[----:B------:R-:W2:Y:S01]  /*1710*/  LDCU UR5, c[0x0][0x388] ;  /* 0x00007100ff0577ac */ /* 0x000ea20008000800 */
[----:B------:R-:W-:Y:S02]  /*1720*/  HFMA2 R0, -RZ, RZ, 0.96630859375, -0.0022525787353515625 ;  /* 0x3bbb989dff007431 */ /* 0x000fe400000001ff */
[----:B------:R-:W-:Y:S01]  /*1730*/  FADD R3, R3, -R8 ;  /* 0x8000000803037221 */ /* 0x000fe20000000000 */
[----:B------:R-:W-:Y:S02]  /*1740*/  MOV R5, 0x437c0000 ;  /* 0x437c000000057802 */ /* 0x000fe40000000f00 */
[C---:B------:R-:W-:Y:S01]  /*1750*/  ISETP.NE.AND P0, PT, R9.reuse, R4, PT ;  /* 0x000000040900720c */ /* 0x040fe20003f05270 */
[----:B------:R-:W-:Y:S01]  /*1760*/  HFMA2 R4, -RZ, RZ, 1.875, 0 ;  /* 0x3f800000ff047431 */ /* 0x000fe200000001ff */
[----:B------:R-:W-:Y:S01]  /*1770*/  ISETP.NE.AND P1, PT, R9, RZ, PT ;  /* 0x000000ff0900720c */ /* 0x000fe20003f25270 */
[----:B--2---:R-:W-:-:S04]  /*1780*/  FMUL R3, R3, -UR5 ;  /* 0x8000000503037c20 */ /* 0x004fc80008400000 */
[----:B------:R-:W-:-:S04]  /*1790*/  FFMA.SAT R0, R3, R0, 0.5 ;  /* 0x3f00000003007423 */ /* 0x000fc80000002000 */
[----:B------:R-:W-:-:S04]  /*17a0*/  FFMA.RM R0, R0, R5, 12582913 ;  /* 0x4b40000100007423 */ /* 0x000fc80000004005 */
[C---:B------:R-:W-:Y:S01]  /*17b0*/  FADD R8, R0.reuse, -12583039 ;  /* 0xcb40007f00087421 */ /* 0x040fe20000000000 */
[----:B------:R-:W-:-:S03]  /*17c0*/  SHF.L.U32 R0, R0, 0x17, RZ ;  /* 0x0000001700007819 */ /* 0x000fc600000006ff */
[----:B------:R-:W-:-:S04]  /*17d0*/  FFMA R8, R3, 1.4426950216293334961, -R8 ;  /* 0x3fb8aa3b03087823 */ /* 0x000fc80000000808 */
[----:B------:R-:W-:-:S04]  /*17e0*/  FFMA R8, R3, 1.925963033500011079e-08, R8 ;  /* 0x32a5706003087823 */ /* 0x000fc80000000008 */
[----:B------:R-:W2:Y:S02]  /*17f0*/  MUFU.EX2 R3, R8 ;  /* 0x0000000800037308 */ /* 0x000ea40000000800 */
[----:B--2---:R-:W-:Y:S01]  /*1800*/  FMUL R0, R0, R3 ;  /* 0x0000000300007220 */ /* 0x004fe20000400000 */
[----:B------:R-:W-:-:S03]  /*1810*/  FSEL R3, R4, 2, !P0 ;  /* 0x4000000004037808 */ /* 0x000fc60004000000 */
[----:B------:R-:W-:Y:S01]  /*1820*/  FMUL R19, R19, R0 ;  /* 0x0000000013137220 */ /* 0x000fe20000400000 */
[----:B------:R-:W-:-:S03]  /*1830*/  FSEL R3, R3, 1, P1 ;  /* 0x3f80000003037808 */ /* 0x000fc60000800000 */
[----:B-1----:R-:W-:-:S04]  /*1840*/  FMUL R19, R12, R19 ;  /* 0x000000130c137220 */ /* 0x002fc80000400000 */
[----:B------:R-:W-:-:S07]  /*1850*/  FFMA R18, R19, R3, R18 ;  /* 0x0000000313127223 */ /* 0x000fce0000000012 */
.L_x_5:
[----:B------:R-:W-:Y:S05]  /*1860*/  BSYNC.RECONVERGENT B1 ;  /* 0x0000000000017941 */ /* 0x000fea0003800200 */
.L_x_4:
[----:B------:R-:W1:Y:S01]  /*1870*/  LDC.64 R8, c[0x0][0x390] ;  /* 0x0000e400ff087b82 */ /* 0x000e620000000a00 */
[----:B------:R-:W-:-:S07]  /*1880*/  HFMA2 R12, -RZ, RZ, 3.7421875, 0 ;  /* 0x437c0000ff0c7431 */ /* 0x000fce00000001ff */
[----:B------:R-:W2:Y:S08]  /*1890*/  LDC.64 R4, c[0x0][0x388] ;  /* 0x0000e200ff047b82 */ /* 0x000eb00000000a00 */
[----:B------:R-:W3:Y:S01]  /*18a0*/  LDC R23, c[0x0][0x380] ;  /* 0x0000e000ff177b82 */ /* 0x000ee20000000800 */
[----:B-1----:R-:W-:Y:S01]  /*18b0*/  FADD R0, R9, -R8 ;  /* 0x8000000809007221 */ /* 0x002fe20000000000 */
[----:B------:R-:W-:Y:S01]  /*18c0*/  MOV R9, 0x3bbb989d ;  /* 0x3bbb989d00097802 */ /* 0x000fe20000000f00 */
[C---:B--2---:R-:W-:Y:S01]  /*18d0*/  FMUL R27, R4.reuse, -2 ;  /* 0xc0000000041b7820 */ /* 0x044fe20000400000 */
[----:B------:R-:W-:-:S03]  /*18e0*/  FADD R25, R4, R4 ;  /* 0x0000000404197221 */ /* 0x000fc60000000000 */
[C---:B------:R-:W-:Y:S01]  /*18f0*/  FMUL R3, R0.reuse, R27 ;  /* 0x0000001b00037220 */ /* 0x040fe20000400000 */
[----:B------:R-:W-:-:S03]  /*1900*/  FMUL R0, R0, -R4 ;  /* 0x8000000400007220 */ /* 0x000fc60000400000 */
[----:B------:R-:W-:Y:S01]  /*1910*/  FFMA.SAT R8, R3, R9, 0.5 ;  /* 0x3f00000003087423 */ /* 0x000fe20000002009 */
[----:B---3--:R-:W-:-:S03]  /*1920*/  FMUL R23, R23, R23 ;  /* 0x0000001717177220 */ /* 0x008fc60000400000 */
[----:B------:R-:W-:-:S04]  /*1930*/  FFMA.RM R8, R8, R12, 12582913 ;  /* 0x4b40000108087423 */ /* 0x000fc8000000400c */
[C---:B------:R-:W-:Y:S01]  /*1940*/  FADD R10, R8.reuse, -12583039 ;  /* 0xcb40007f080a7421 */ /* 0x040fe20000000000 */
[----:B------:R-:W-:-:S03]  /*1950*/  IMAD.SHL.U32 R8, R8, 0x800000, RZ ;  /* 0x0080000008087824 */ /* 0x000fc600078e00ff */
[----:B------:R-:W-:-:S04]  /*1960*/  FFMA R10, R3, 1.4426950216293334961, -R10 ;  /* 0x3fb8aa3b030a7823 */ /* 0x000fc8000000080a */
[----:B------:R-:W-:Y:S01]  /*1970*/  FFMA R10, R3, 1.925963033500011079e-08, R10 ;  /* 0x32a57060030a7823 */ /* 0x000fe2000000000a */
[----:B------:R-:W-:-:S03]  /*1980*/  FFMA.SAT R3, R0, R9, 0.5 ;  /* 0x3f00000000037423 */ /* 0x000fc60000002009 */
[----:B------:R-:W1:Y:S01]  /*1990*/  MUFU.EX2 R11, R10 ;  /* 0x0000000a000b7308 */ /* 0x000e620000000800 */
[----:B------:R-:W-:-:S04]  /*19a0*/  FFMA.RM R3, R3, R12, 12582913 ;  /* 0x4b40000103037423 */ /* 0x000fc8000000400c */
[C---:B------:R-:W-:Y:S01]  /*19b0*/  FADD R9, R3.reuse, -12583039 ;  /* 0xcb40007f03097421 */ /* 0x040fe20000000000 */
[----:B------:R-:W-:Y:S02]  /*19c0*/  SHF.L.U32 R3, R3, 0x17, RZ ;  /* 0x0000001703037819 */ /* 0x000fe400000006ff */
[----:B------:R-:W2:Y:S01]  /*19d0*/  MUFU.RCP R12, R25 ;  /* 0x00000019000c7308 */ /* 0x000ea20000001000 */
[----:B------:R-:W-:-:S04]  /*19e0*/  FFMA R9, R0, 1.4426950216293334961, -R9 ;  /* 0x3fb8aa3b00097823 */ /* 0x000fc80000000809 */
[----:B------:R-:W-:Y:S01]  /*19f0*/  FFMA R9, R0, 1.925963033500011079e-08, R9 ;  /* 0x32a5706000097823 */ /* 0x000fe20000000009 */
[----:B-1----:R-:W-:-:S03]  /*1a00*/  FFMA R0, R8, -R11, 1 ;  /* 0x3f80000008007423 */ /* 0x002fc6000000080b */
[----:B------:R-:W1:Y:S01]  /*1a10*/  MUFU.EX2 R4, R9 ;  /* 0x0000000900047308 */ /* 0x000e620000000800 */
[----:B------:R-:W-:Y:S01]  /*1a20*/  FMUL R0, R23, R0 ;  /* 0x0000000017007220 */ /* 0x000fe20000400000 */
[----:B--2---:R-:W-:-:S06]  /*1a30*/  FFMA R11, -R25, R12, 1 ;  /* 0x3f800000190b7423 */ /* 0x004fcc000000010c */
[----:B------:R-:W2:Y:S01]  /*1a40*/  FCHK P0, R0, R25 ;  /* 0x0000001900007302 */ /* 0x000ea20000000000 */
[----:B------:R-:W-:-:S04]  /*1a50*/  FFMA R11, R12, R11, R12 ;  /* 0x0000000b0c0b7223 */ /* 0x000fc8000000000c */
[----:B------:R-:W-:Y:S01]  /*1a60*/  FFMA R8, R0, R11, RZ ;  /* 0x0000000b00087223 */ /* 0x000fe200000000ff */
[----:B-1----:R-:W-:-:S03]  /*1a70*/  FMUL R3, R3, R4 ;  /* 0x0000000403037220 */ /* 0x002fc60000400000 */
[----:B------:R-:W-:Y:S01]  /*1a80*/  FFMA R10, -R25, R8, R0 ;  /* 0x00000008190a7223 */ /* 0x000fe20000000100 */
[----:B------:R-:W-:-:S03]  /*1a90*/  FFMA R4, R3, R5, R24 ;  /* 0x0000000503047223 */ /* 0x000fc60000000018 */
[----:B------:R-:W-:Y:S01]  /*1aa0*/  FFMA R8, R11, R10, R8 ;  /* 0x0000000a0b087223 */ /* 0x000fe20000000008 */
[----:B--2---:R-:W-:Y:S06]  /*1ab0*/  @!P0 BRA `(.L_x_21) ;  /* 0x00000000000c8947 */ /* 0x004fec0003800000 */
[----:B------:R-:W-:-:S07]  /*1ac0*/  MOV R8, 0x1ae0 ;  /* 0x00001ae000087802 */ /* 0x000fce0000000f00 */
[----:B0-----:R-:W-:Y:S05]  /*1ad0*/  CALL.REL.NOINC `($__internal_1_$__cuda_sm3x_div_rn_noftz_f32_slowpath) ;  /* 0x0000001000087944 */ /* 0x001fea0003c00000 */
[----:B------:R-:W-:-:S07]  /*1ae0*/  MOV R8, R0 ;  /* 0x0000000000087202 */ /* 0x000fce0000000f00 */
.L_x_21:
[----:B------:R-:W-:Y:S01]  /*1af0*/  IADD3 R0, PT, PT, R8, -0xd000000, RZ ;  /* 0xf300000008007810 */ /* 0x000fe20007ffe0ff */
[----:B------:R1:W2:Y:S01]  /*1b00*/  MUFU.RSQ R5, R8 ;  /* 0x0000000800057308 */ /* 0x0002a20000001400 */
[----:B------:R-:W-:Y:S02]  /*1b10*/  BSSY.RECONVERGENT B0, `(.L_x_22) ;  /* 0x000000b000007945 */ /* 0x000fe40003800200 */
[----:B------:R-:W-:-:S13]  /*1b20*/  ISETP.GT.U32.AND P0, PT, R0, 0x727fffff, PT ;  /* 0x727fffff0000780c */ /* 0x000fda0003f04070 */
[----:B-1----:R-:W-:Y:S05]  /*1b30*/  @!P0 BRA `(.L_x_23) ;  /* 0x0000000000108947 */ /* 0x002fea0003800000 */
[----:B------:R-:W-:Y:S02]  /*1b40*/  MOV R0, R8 ;  /* 0x0000000800007202 */ /* 0x000fe40000000f00 */
[----:B------:R-:W-:-:S07]  /*1b50*/  MOV R12, 0x1b70 ;  /* 0x00001b70000c7802 */ /* 0x000fce0000000f00 */
[----:B0-2---:R-:W-:Y:S05]  /*1b60*/  CALL.REL.NOINC `($__internal_0_$__cuda_sm20_sqrt_rn_f32_slowpath) ;  /* 0x0000000c00887944 */ /* 0x005fea0003c00000 */
[----:B------:R-:W-:Y:S05]  /*1b70*/  BRA `(.L_x_24) ;  /* 0x0000000000107947 */ /* 0x000fea0003800000 */
.L_x_23:
[C---:B--2---:R-:W-:Y:S01]  /*1b80*/  FMUL.FTZ R3, R5.reuse, R8 ;  /* 0x0000000805037220 */ /* 0x044fe20000410000 */
[----:B------:R-:W-:-:S03]  /*1b90*/  FMUL.FTZ R5, R5, 0.5 ;  /* 0x3f00000005057820 */ /* 0x000fc60000410000 */
[----:B------:R-:W-:-:S04]  /*1ba0*/  FFMA R0, -R3, R3, R8 ;  /* 0x0000000303007223 */ /* 0x000fc80000000108 */
[----:B------:R-:W-:-:S07]  /*1bb0*/  FFMA R0, R0, R5, R3 ;  /* 0x0000000500007223 */ /* 0x000fce0000000003 */
.L_x_24:
[----:B------:R-:W-:Y:S05]  /*1bc0*/  BSYNC.RECONVERGENT B0 ;  /* 0x0000000000007941 */ /* 0x000fea0003800200 */
.L_x_22:
[----:B------:R-:W1:Y:S01]  /*1bd0*/  S2R R24, SR_TID.X ;  /* 0x0000000000187919 */ /* 0x000e620000002100 */
[----:B------:R-:W2:Y:S01]  /*1be0*/  S2UR UR5, SR_CgaCtaId ;  /* 0x00000000000579c3 */ /* 0x000ea20000008800 */
[----:B------:R-:W-:Y:S01]  /*1bf0*/  FFMA R0, R17, R0, R4 ;  /* 0x0000000011007223 */ /* 0x000fe20000000004 */
[----:B------:R-:W-:Y:S01]  /*1c00*/  UMOV UR4, 0x400 ;  /* 0x0000040000047882 */ /* 0x000fe20000000000 */
[----:B------:R-:W-:Y:S02]  /*1c10*/  MOV R8, 0x0 ;  /* 0x0000000000087802 */ /* 0x000fe40000000f00 */
[----:B------:R-:W3:Y:S04]  /*1c20*/  F2F.F64.F32 R10, R0 ;  /* 0x00000000000a7310 */ /* 0x000ee80000201800 */
[----:B------:R-:W4:Y:S01]  /*1c30*/  LDC.64 R8, c[0x4][R8] ;  /* 0x0100000008087b82 */ /* 0x000f220000000a00 */
[----:B---3--:R3:W-:Y:S01]  /*1c40*/  STL.64 [R1], R10 ;  /* 0x0000000a01007387 */ /* 0x0087e20000100a00 */
[----:B--2---:R-:W-:-:S06]  /*1c50*/  ULEA UR4, UR5, UR4, 0x18 ;  /* 0x0000000405047291 */ /* 0x004fcc000f8ec0ff */
[----:B-1----:R-:W-:-:S05]  /*1c60*/  LEA R19, R24, UR4, 0x2 ;  /* 0x0000000418137c11 */ /* 0x002fca000f8e10ff */
[----:B------:R-:W1:Y:S01]  /*1c70*/  LDCU.64 UR4, c[0x4][0x48] ;  /* 0x01000900ff0477ac */ /* 0x000e620008000a00 */
[----:B------:R3:W-:Y:S01]  /*1c80*/  STS [R19], R0 ;  /* 0x0000000013007388 */ /* 0x0007e20000000800 */
[----:B-1----:R-:W-:Y:S02]  /*1c90*/  MOV R4, UR4 ;  /* 0x0000000400047c02 */ /* 0x002fe40008000f00 */
[----:B---3--:R-:W-:-:S07]  /*1ca0*/  MOV R5, UR5 ;  /* 0x0000000500057c02 */ /* 0x008fce0008000f00 */
[----:B------:R-:W-:-:S07]  /*1cb0*/  LEPC R20, `(.L_x_25) ;  /* 0x000000001014794e */ /* 0x000fce0000000000 */
[----:B0---4-:R-:W-:Y:S05]  /*1cc0*/  CALL.ABS.NOINC R8 ;  /* 0x0000000008007343 */ /* 0x011fea0003c00000 */
.L_x_25:
[----:B------:R-:W0:Y:S01]  /*1cd0*/  LDC R0, c[0x0][0x384] ;  /* 0x0000e100ff007b82 */ /* 0x000e220000000800 */
[----:B------:R-:W0:Y:S01]  /*1ce0*/  LDCU.64 UR4, c[0x0][0x390] ;  /* 0x00007200ff0477ac */ /* 0x000e220008000a00 */
[----:B------:R-:W-:Y:S01]  /*1cf0*/  HFMA2 R5, -RZ, RZ, 0.96630859375, -0.0022525787353515625 ;  /* 0x3bbb989dff057431 */ /* 0x000fe200000001ff */
[----:B------:R-:W-:Y:S01]  /*1d00*/  MOV R8, 0x437c0000 ;  /* 0x437c000000087802 */ /* 0x000fe20000000f00 */
[----:B------:R-:W-:Y:S01]  /*1d10*/  MUFU.RCP R10, R25 ;  /* 0x00000019000a7308 */ /* 0x000fe20000001000 */
[----:B0-----:R-:W-:-:S04]  /*1d20*/  FADD R0, -R0, UR5 ;  /* 0x0000000500007e21 */ /* 0x001fc80008000100 */
[----:B------:R-:W-:Y:S01]  /*1d30*/  FADD R0, R0, -UR4 ;  /* 0x8000000400007e21 */ /* 0x000fe20008000000 */
[----:B------:R-:W0:Y:S03]  /*1d40*/  LDCU.64 UR4, c[0x0][0x388] ;  /* 0x00007100ff0477ac */ /* 0x000e260008000a00 */
[----:B------:R-:W-:-:S04]  /*1d50*/  FMUL R3, R27, R0 ;  /* 0x000000001b037220 */ /* 0x000fc80000400000 */
[----:B------:R-:W-:-:S04]  /*1d60*/  FFMA.SAT R4, R3, R5, 0.5 ;  /* 0x3f00000003047423 */ /* 0x000fc80000002005 */
[----:B------:R-:W-:-:S04]  /*1d70*/  FFMA.RM R4, R4, R8, 12582913 ;  /* 0x4b40000104047423 */ /* 0x000fc80000004008 */
[----:B------:R-:W-:Y:S01]  /*1d80*/  FADD R6, R4, -12583039 ;  /* 0xcb40007f04067421 */ /* 0x000fe20000000000 */
[----:B0-----:R-:W-:-:S03]  /*1d90*/  FMUL R0, R0, -UR4 ;  /* 0x8000000400007c20 */ /* 0x001fc60008400000 */
[----:B------:R-:W-:-:S04]  /*1da0*/  FFMA R6, R3, 1.4426950216293334961, -R6 ;  /* 0x3fb8aa3b03067823 */ /* 0x000fc80000000806 */
[----:B------:R-:W-:Y:S01]  /*1db0*/  FFMA R6, R3, 1.925963033500011079e-08, R6 ;  /* 0x32a5706003067823 */ /* 0x000fe20000000006 */
[----:B------:R-:W-:-:S03]  /*1dc0*/  FFMA.SAT R3, R0, R5, 0.5 ;  /* 0x3f00000000037423 */ /* 0x000fc60000002005 */
[----:B------:R-:W0:Y:S01]  /*1dd0*/  MUFU.EX2 R7, R6 ;  /* 0x0000000600077308 */ /* 0x000e220000000800 */
[----:B------:R-:W-:-:S04]  /*1de0*/  FFMA.RM R3, R3, R8, 12582913 ;  /* 0x4b40000103037423 */ /* 0x000fc80000004008 */
[C---:B------:R-:W-:Y:S01]  /*1df0*/  FADD R5, R3.reuse, -12583039 ;  /* 0xcb40007f03057421 */ /* 0x040fe20000000000 */
[----:B------:R-:W-:-:S03]  /*1e00*/  SHF.L.U32 R3, R3, 0x17, RZ ;  /* 0x0000001703037819 */ /* 0x000fc600000006ff */
[----:B------:R-:W-:-:S04]  /*1e10*/  FFMA R5, R0, 1.4426950216293334961, -R5 ;  /* 0x3fb8aa3b00057823 */ /* 0x000fc80000000805 */
[----:B------:R-:W-:Y:S01]  /*1e20*/  FFMA R5, R0, 1.925963033500011079e-08, R5 ;  /* 0x32a5706000057823 */ /* 0x000fe20000000005 */
[----:B------:R-:W-:-:S03]  /*1e30*/  SHF.L.U32 R0, R4, 0x17, RZ ;  /* 0x0000001704007819 */ /* 0x000fc600000006ff */
[----:B------:R-:W1:Y:S02]  /*1e40*/  MUFU.EX2 R4, R5 ;  /* 0x0000000500047308 */ /* 0x000e640000000800 */
[----:B0-----:R-:W-:Y:S01]  /*1e50*/  FFMA R0, R0, -R7, 1 ;  /* 0x3f80000000007423 */ /* 0x001fe20000000807 */
[----:B------:R-:W-:-:S03]  /*1e60*/  FFMA R7, -R25, R10, 1 ;  /* 0x3f80000019077423 */ /* 0x000fc6000000010a */
[----:B------:R-:W-:Y:S01]  /*1e70*/  FMUL R8, R23, R0 ;  /* 0x0000000017087220 */ /* 0x000fe20000400000 */
[----:B------:R-:W-:-:S03]  /*1e80*/  FFMA R0, R10, R7, R10 ;  /* 0x000000070a007223 */ /* 0x000fc6000000000a */
[----:B------:R-:W0:Y:S01]  /*1e90*/  FCHK P0, R8, R25 ;  /* 0x0000001908007302 */ /* 0x000e220000000000 */
[----:B------:R-:W-:Y:S01]  /*1ea0*/  FFMA R7, R0, R8, RZ ;  /* 0x0000000800077223 */ /* 0x000fe200000000ff */
[----:B-1----:R-:W-:-:S03]  /*1eb0*/  FMUL R3, R3, R4 ;  /* 0x0000000403037220 */ /* 0x002fc60000400000 */
[----:B------:R-:W-:Y:S01]  /*1ec0*/  FFMA R4, -R25, R7, R8 ;  /* 0x0000000719047223 */ /* 0x000fe20000000108 */
[----:B------:R-:W-:-:S03]  /*1ed0*/  FFMA R22, R3, UR5, R22 ;  /* 0x0000000503167c23 */ /* 0x000fc60008000016 */
[----:B------:R-:W-:Y:S01]  /*1ee0*/  FFMA R0, R0, R4, R7 ;  /* 0x0000000400007223 */ /* 0x000fe20000000007 */
[----:B0-----:R-:W-:Y:S06]  /*1ef0*/  @!P0 BRA `(.L_x_26) ;  /* 0x00000000000c8947 */ /* 0x001fec0003800000 */
[----:B------:R-:W-:Y:S02]  /*1f00*/  MOV R0, R8 ;  /* 0x0000000800007202 */ /* 0x000fe40000000f00 */
[----:B------:R-:W-:-:S07]  /*1f10*/  MOV R8, 0x1f30 ;  /* 0x00001f3000087802 */ /* 0x000fce0000000f00 */
[----:B------:R-:W-:Y:S05]  /*1f20*/  CALL.REL.NOINC `($__internal_1_$__cuda_sm3x_div_rn_noftz_f32_slowpath) ;  /* 0x0000000800f47944 */ /* 0x000fea0003c00000 */
.L_x_26:
[----:B------:R-:W-:Y:S01]  /*1f30*/  IADD3 R3, PT, PT, R0, -0xd000000, RZ ;  /* 0xf300000000037810 */ /* 0x000fe20007ffe0ff */
[----:B------:R0:W1:Y:S01]  /*1f40*/  MUFU.RSQ R5, R0 ;  /* 0x0000000000057308 */ /* 0x0000620000001400 */
[----:B------:R-:W-:Y:S02]  /*1f50*/  BSSY.RECONVERGENT B0, `(.L_x_27) ;  /* 0x000000b000007945 */ /* 0x000fe40003800200 */
[----:B------:R-:W-:-:S13]  /*1f60*/  ISETP.GT.U32.AND P0, PT, R3, 0x727fffff, PT ;  /* 0x727fffff0300780c */ /* 0x000fda0003f04070 */
[----:B0-----:R-:W-:Y:S05]  /*1f70*/  @!P0 BRA `(.L_x_28) ;  /* 0x0000000000108947 */ /* 0x001fea0003800000 */
[----:B------:R-:W-:-:S07]  /*1f80*/  MOV R12, 0x1fa0 ;  /* 0x00001fa0000c7802 */ /* 0x000fce0000000f00 */
[----:B-1----:R-:W-:Y:S05]  /*1f90*/  CALL.REL.NOINC `($__internal_0_$__cuda_sm20_sqrt_rn_f32_slowpath) ;  /* 0x00000008007c7944 */ /* 0x002fea0003c00000 */
[----:B------:R-:W-:Y:S01]  /*1fa0*/  MOV R3, R0 ;  /* 0x0000000000037202 */ /* 0x000fe20000000f00 */
[----:B------:R-:W-:Y:S06]  /*1fb0*/  BRA `(.L_x_29) ;  /* 0x0000000000107947 */ /* 0x000fec0003800000 */
.L_x_28:
[C---:B-1----:R-:W-:Y:S01]  /*1fc0*/  FMUL.FTZ R3, R5.reuse, R0 ;  /* 0x0000000005037220 */ /* 0x042fe20000410000 */
[----:B------:R-:W-:-:S03]  /*1fd0*/  FMUL.FTZ R4, R5, 0.5 ;  /* 0x3f00000005047820 */ /* 0x000fc60000410000 */
[----:B------:R-:W-:-:S04]  /*1fe0*/  FFMA R0, -R3, R3, R0 ;  /* 0x0000000303007223 */ /* 0x000fc80000000100 */
[----:B------:R-:W-:-:S07]  /*1ff0*/  FFMA R3, R0, R4, R3 ;  /* 0x0000000400037223 */ /* 0x000fce0000000003 */
.L_x_29:
[----:B------:R-:W-:Y:S05]  /*2000*/  BSYNC.RECONVERGENT B0 ;  /* 0x0000000000007941 */ /* 0x000fea0003800200 */
.L_x_27:
[----:B------:R-:W-:Y:S02]  /*2010*/  HFMA2 R5, -RZ, RZ, 3.7421875, 0 ;  /* 0x437c0000ff057431 */ /* 0x000fe400000001ff */
[----:B------:R-:W-:Y:S01]  /*2020*/  IMAD.MOV.U32 R4, RZ, RZ, 0x3bbb989d ;  /* 0x3bbb989dff047424 */ /* 0x000fe200078e00ff */
[----:B------:R-:W0:Y:S01]  /*2030*/  LDCU.64 UR4, c[0x0][0x388] ;  /* 0x00007100ff0477ac */ /* 0x000e220008000a00 */
[----:B------:R-:W-:Y:S01]  /*2040*/  FMUL R27, R2, R27 ;  /* 0x0000001b021b7220 */ /* 0x000fe20000400000 */
[----:B------:R-:W-:-:S03]  /*2050*/  FFMA R22, R17, R3, R22 ;  /* 0x0000000311167223 */ /* 0x000fc60000000016 */
[----:B------:R-:W-:-:S04]  /*2060*/  FFMA.SAT R0, R27, R4, 0.5 ;  /* 0x3f0000001b007423 */ /* 0x000fc80000002004 */
[----:B------:R-:W-:-:S04]  /*2070*/  FFMA.RM R6, R0, R5, 12582913 ;  /* 0x4b40000100067423 */ /* 0x000fc80000004005 */
[C---:B------:R-:W-:Y:S01]  /*2080*/  FADD R0, R6.reuse, -12583039 ;  /* 0xcb40007f06007421 */ /* 0x040fe20000000000 */
[----:B------:R-:W-:-:S03]  /*2090*/  SHF.L.U32 R6, R6, 0x17, RZ ;  /* 0x0000001706067819 */ /* 0x000fc600000006ff */
[----:B------:R-:W-:Y:S01]  /*20a0*/  FFMA R0, R27, 1.4426950216293334961, -R0 ;  /* 0x3fb8aa3b1b007823 */ /* 0x000fe20000000800 */
[----:B0-----:R-:W-:-:S03]  /*20b0*/  FMUL R2, R2, -UR4 ;  /* 0x8000000402027c20 */ /* 0x001fc60008400000 */
[----:B------:R-:W-:Y:S01]  /*20c0*/  FFMA R27, R27, 1.925963033500011079e-08, R0 ;  /* 0x32a570601b1b7823 */ /* 0x000fe20000000000 */
[----:B------:R-:W-:-:S04]  /*20d0*/  FFMA.SAT R0, R2, R4, 0.5 ;  /* 0x3f00000002007423 */ /* 0x000fc80000002004 */
[----:B------:R-:W-:Y:S01]  /*20e0*/  FFMA.RM R4, R0, R5, 12582913 ;  /* 0x4b40000100047423 */ /* 0x000fe20000004005 */
[----:B------:R-:W0:Y:S03]  /*20f0*/  MUFU.EX2 R27, R27 ;  /* 0x0000001b001b7308 */ /* 0x000e260000000800 */
[C---:B------:R-:W-:Y:S01]  /*2100*/  FADD R5, R4.reuse, -12583039 ;  /* 0xcb40007f04057421 */ /* 0x040fe20000000000 */
[----:B------:R-:W-:-:S03]  /*2110*/  SHF.L.U32 R4, R4, 0x17, RZ ;  /* 0x0000001704047819 */ /* 0x000fc600000006ff */
[C---:B------:R-:W-:Y:S01]  /*2120*/  FFMA R5, R2.reuse, 1.4426950216293334961, -R5 ;  /* 0x3fb8aa3b02057823 */ /* 0x040fe20000000805 */
[----:B------:R-:W1:Y:S03]  /*2130*/  MUFU.RCP R0, R25 ;  /* 0x0000001900007308 */ /* 0x000e660000001000 */
[----:B------:R-:W-:Y:S01]  /*2140*/  FFMA R5, R2, 1.925963033500011079e-08, R5 ;  /* 0x32a5706002057823 */ /* 0x000fe20000000005 */
[----:B0-----:R-:W-:-:S05]  /*2150*/  FFMA R6, R6, -R27, 1 ;  /* 0x3f80000006067423 */ /* 0x001fca000000081b */
[----:B------:R-:W0:Y:S01]  /*2160*/  MUFU.EX2 R5, R5 ;  /* 0x0000000500057308 */ /* 0x000e220000000800 */
[----:B------:R-:W-:Y:S01]  /*2170*/  FMUL R6, R23, R6 ;  /* 0x0000000617067220 */ /* 0x000fe20000400000 */
[----:B-1----:R-:W-:-:S06]  /*2180*/  FFMA R7, -R25, R0, 1 ;  /* 0x3f80000019077423 */ /* 0x002fcc0000000100 */
[----:B------:R-:W1:Y:S01]  /*2190*/  FCHK P0, R6, R25 ;  /* 0x0000001906007302 */ /* 0x000e620000000000 */
[----:B------:R-:W-:-:S04]  /*21a0*/  FFMA R0, R0, R7, R0 ;  /* 0x0000000700007223 */ /* 0x000fc80000000000 */
[----:B------:R-:W-:Y:S01]  /*21b0*/  FFMA R9, R0, R6, RZ ;  /* 0x0000000600097223 */ /* 0x000fe200000000ff */
[----:B0-----:R-:W-:-:S03]  /*21c0*/  FMUL R7, R4, R5 ;  /* 0x0000000504077220 */ /* 0x001fc60000400000 */
[----:B------:R-:W-:Y:S01]  /*21d0*/  FFMA R2, -R25, R9, R6 ;  /* 0x0000000919027223 */ /* 0x000fe20000000106 */
[----:B------:R-:W-:-:S03]  /*21e0*/  FFMA R18, R7, UR5, R18 ;  /* 0x0000000507127c23 */ /* 0x000fc60008000012 */
[----:B------:R-:W-:Y:S01]  /*21f0*/  FFMA R0, R0, R2, R9 ;  /* 0x0000000200007223 */ /* 0x000fe20000000009 */
[----:B-1----:R-:W-:Y:S06]  /*2200*/  @!P0 BRA `(.L_x_30) ;  /* 0x00000000000c8947 */ /* 0x002fec0003800000 */
[----:B------:R-:W-:Y:S02]  /*2210*/  MOV R0, R6 ;  /* 0x0000000600007202 */ /* 0x000fe40000000f00 */
[----:B------:R-:W-:-:S07]  /*2220*/  MOV R8, 0x2240 ;  /* 0x0000224000087802 */ /* 0x000fce0000000f00 */
[----:B------:R-:W-:Y:S05]  /*2230*/  CALL.REL.NOINC `($__internal_1_$__cuda_sm3x_div_rn_noftz_f32_slowpath) ;  /* 0x0000000800307944 */ /* 0x000fea0003c00000 */
.L_x_30:
[----:B------:R-:W-:Y:S01]  /*2240*/  IADD3 R2, PT, PT, R0, -0xd000000, RZ ;  /* 0xf300000000027810 */ /* 0x000fe20007ffe0ff */
[----:B------:R0:W1:Y:S01]  /*2250*/  MUFU.RSQ R5, R0 ;  /* 0x0000000000057308 */ /* 0x0000620000001400 */
[----:B------:R-:W-:Y:S02]  /*2260*/  BSSY.RECONVERGENT B0, `(.L_x_31) ;  /* 0x000000a000007945 */ /* 0x000fe40003800200 */
[----:B------:R-:W-:-:S13]  /*2270*/  ISETP.GT.U32.AND P0, PT, R2, 0x727fffff, PT ;  /* 0x727fffff0200780c */ /* 0x000fda0003f04070 */
[----:B0-----:R-:W-:Y:S05]  /*2280*/  @!P0 BRA `(.L_x_32) ;  /* 0x00000000000c8947 */ /* 0x001fea0003800000 */
[----:B------:R-:W-:-:S07]  /*2290*/  MOV R12, 0x22b0 ;  /* 0x000022b0000c7802 */ /* 0x000fce0000000f00 */
[----:B-1----:R-:W-:Y:S05]  /*22a0*/  CALL.REL.NOINC `($__internal_0_$__cuda_sm20_sqrt_rn_f32_slowpath) ;  /* 0x0000000400b87944 */ /* 0x002fea0003c00000 */
[----:B------:R-:W-:Y:S05]  /*22b0*/  BRA `(.L_x_33) ;  /* 0x0000000000107947 */ /* 0x000fea0003800000 */
.L_x_32:
[C---:B-1----:R-:W-:Y:S01]  /*22c0*/  FMUL.FTZ R3, R5.reuse, R0 ;  /* 0x0000000005037220 */ /* 0x042fe20000410000 */
[----:B------:R-:W-:-:S03]  /*22d0*/  FMUL.FTZ R2, R5, 0.5 ;  /* 0x3f00000005027820 */ /* 0x000fc60000410000 */
[----:B------:R-:W-:-:S04]  /*22e0*/  FFMA R0, -R3, R3, R0 ;  /* 0x0000000303007223 */ /* 0x000fc80000000100 */
[----:B------:R-:W-:-:S07]  /*22f0*/  FFMA R0, R0, R2, R3 ;  /* 0x0000000200007223 */ /* 0x000fce0000000003 */
.L_x_33:
[----:B------:R-:W-:Y:S05]  /*2300*/  BSYNC.RECONVERGENT B0 ;  /* 0x0000000000007941 */ /* 0x000fea0003800200 */
.L_x_31:
[----:B------:R-:W-:Y:S01]  /*2310*/  FFMA R17, R17, R0, R18 ;  /* 0x0000000011117223 */ /* 0x000fe20000000012 */
[----:B------:R-:W-:Y:S01]  /*2320*/  FSETP.GEU.AND P1, PT, R22, 1.175494350822287508e-38, PT ;  /* 0x008000001600780b */ /* 0x000fe20003f2e000 */
[----:B------:R-:W0:Y:S01]  /*2330*/  LDC R25, c[0x0][0x384] ;  /* 0x0000e100ff197b82 */ /* 0x000e220000000800 */
[----:B------:R-:W-:Y:S01]  /*2340*/  MOV R3, 0x3e055027 ;  /* 0x3e05502700037802 */ /* 0x000fe20000000f00 */
[----:B------:R-:W-:Y:S01]  /*2350*/  BSSY.RECONVERGENT B0, `(.L_x_34) ;  /* 0x000003e000007945 */ /* 0x000fe20003800200 */
[----:B------:R-:W-:-:S09]  /*2360*/  FSETP.GEU.AND P0, PT, R17, 1.175494350822287508e-38, PT ;  /* 0x008000001100780b */ /* 0x000fd20003f0e000 */
[----:B------:R-:W-:-:S04]  /*2370*/  @!P1 FMUL R22, R22, 8388608 ;  /* 0x4b00000016169820 */ /* 0x000fc80000400000 */
[----:B------:R-:W-:Y:S01]  /*2380*/  @!P0 FMUL R17, R17, 8388608 ;  /* 0x4b00000011118820 */ /* 0x000fe20000400000 */
[C---:B------:R-:W-:Y:S02]  /*2390*/  IADD3 R2, PT, PT, R22.reuse, -0x3f2aaaab, RZ ;  /* 0xc0d5555516027810 */ /* 0x040fe40007ffe0ff */
[----:B------:R-:W-:Y:S02]  /*23a0*/  FSETP.NEU.AND P2, PT, R22, RZ, PT ;  /* 0x000000ff1600720b */ /* 0x000fe40003f4d000 */
[----:B------:R-:W-:Y:S02]  /*23b0*/  IADD3 R0, PT, PT, R17, -0x3f2aaaab, RZ ;  /* 0xc0d5555511007810 */ /* 0x000fe40007ffe0ff */
[----:B------:R-:W-:Y:S01]  /*23c0*/  LOP3.LUT R7, R2, 0xff800000, RZ, 0xc0, !PT ;  /* 0xff80000002077812 */ /* 0x000fe200078ec0ff */
[----:B0-----:R-:W-:Y:S01]  /*23d0*/  FADD R25, R25, R25 ;  /* 0x0000001919197221 */ /* 0x001fe20000000000 */
[----:B------:R-:W-:Y:S02]  /*23e0*/  LOP3.LUT R4, R0, 0xff800000, RZ, 0xc0, !PT ;  /* 0xff80000000047812 */ /* 0x000fe400078ec0ff */
[----:B------:R-:W-:-:S02]  /*23f0*/  IADD3 R0, PT, PT, R22, -R7, RZ ;  /* 0x8000000716007210 */ /* 0x000fc40007ffe0ff */
[-C--:B------:R-:W-:Y:S02]  /*2400*/  IADD3 R2, PT, PT, R17, -R4.reuse, RZ ;  /* 0x8000000411027210 */ /* 0x080fe40007ffe0ff */
[----:B------:R-:W-:Y:S01]  /*2410*/  I2FP.F32.S32 R6, R7 ;  /* 0x0000000700067245 */ /* 0x000fe20000201400 */
[----:B------:R-:W-:Y:S01]  /*2420*/  FADD R0, R0, -1 ;  /* 0xbf80000000007421 */ /* 0x000fe20000000000 */
[----:B------:R-:W-:Y:S01]  /*2430*/  I2FP.F32.S32 R4, R4 ;  /* 0x0000000400047245 */ /* 0x000fe20000201400 */
[----:B------:R-:W-:Y:S02]  /*2440*/  FADD R2, R2, -1 ;  /* 0xbf80000002027421 */ /* 0x000fe40000000000 */
[-C--:B------:R-:W-:Y:S02]  /*2450*/  FFMA R5, R0, -R3.reuse, 0.14084610342979431152 ;  /* 0x3e1039f600057423 */ /* 0x080fe40000000803 */
[----:B------:R-:W-:Y:S02]  /*2460*/  FFMA R3, R2, -R3, 0.14084610342979431152 ;  /* 0x3e1039f602037423 */ /* 0x000fe40000000803 */
[----:B------:R-:W-:-:S02]  /*2470*/  FFMA R5, R0, R5, -0.12148627638816833496 ;  /* 0xbdf8cdcc00057423 */ /* 0x000fc40000000005 */
[----:B------:R-:W-:Y:S02]  /*2480*/  FFMA R3, R2, R3, -0.12148627638816833496 ;  /* 0xbdf8cdcc02037423 */ /* 0x000fe40000000003 */
[----:B------:R-:W-:Y:S02]  /*2490*/  FFMA R5, R0, R5, 0.13980610668659210205 ;  /* 0x3e0f295500057423 */ /* 0x000fe40000000005 */
[----:B------:R-:W-:Y:S02]  /*24a0*/  FFMA R3, R2, R3, 0.13980610668659210205 ;  /* 0x3e0f295502037423 */ /* 0x000fe40000000003 */
[----:B------:R-:W-:Y:S01]  /*24b0*/  FFMA R9, R0, R5, -0.16684235632419586182 ;  /* 0xbe2ad8b900097423 */ /* 0x000fe20000000005 */
[----:B------:R-:W-:Y:S01]  /*24c0*/  FSEL R5, RZ, -23, P1 ;  /* 0xc1b80000ff057808 */ /* 0x000fe20000800000 */
[----:B------:R-:W-:Y:S01]  /*24d0*/  FFMA R3, R2, R3, -0.16684235632419586182 ;  /* 0xbe2ad8b902037423 */ /* 0x000fe20000000003 */
[----:B------:R-:W-:Y:S01]  /*24e0*/  ISETP.GT.U32.AND P1, PT, R22, 0x7f7fffff, PT ;  /* 0x7f7fffff1600780c */ /* 0x000fe20003f24070 */
[----:B------:R-:W-:-:S02]  /*24f0*/  FFMA R9, R0, R9, 0.20012299716472625732 ;  /* 0x3e4ced0b00097423 */ /* 0x000fc40000000009 */
[----:B------:R-:W-:Y:S01]  /*2500*/  FFMA R3, R2, R3, 0.20012299716472625732 ;  /* 0x3e4ced0b02037423 */ /* 0x000fe20000000003 */
[----:B------:R-:W-:Y:S01]  /*2510*/  FFMA R6, R6, 1.1920928955078125e-07, R5 ;  /* 0x3400000006067823 */ /* 0x000fe20000000005 */
[----:B------:R-:W-:Y:S02]  /*2520*/  FFMA R9, R0, R9, -0.24999669194221496582 ;  /* 0xbe7fff2200097423 */ /* 0x000fe40000000009 */
[----:B------:R-:W-:Y:S02]  /*2530*/  FFMA R3, R2, R3, -0.24999669194221496582 ;  /* 0xbe7fff2202037423 */ /* 0x000fe40000000003 */
[----:B------:R-:W-:Y:S02]  /*2540*/  FFMA R9, R0, R9, 0.33333182334899902344 ;  /* 0x3eaaaa7800097423 */ /* 0x000fe40000000009 */
[----:B------:R-:W-:Y:S01]  /*2550*/  FFMA R5, R2, R3, 0.33333182334899902344 ;  /* 0x3eaaaa7802057423 */ /* 0x000fe20000000003 */
[----:B------:R-:W-:Y:S01]  /*2560*/  FSEL R3, RZ, -23, P0 ;  /* 0xc1b80000ff037808 */ /* 0x000fe20000000000 */
[----:B------:R-:W-:Y:S01]  /*2570*/  FFMA R9, R0, R9, -0.5 ;  /* 0xbf00000000097423 */ /* 0x000fe20000000009 */
[----:B------:R-:W-:Y:S01]  /*2580*/  ISETP.GT.U32.AND P0, PT, R17, 0x7f7fffff, PT ;  /* 0x7f7fffff1100780c */ /* 0x000fe20003f04070 */
[----:B------:R-:W-:-:S02]  /*2590*/  FFMA R5, R2, R5, -0.5 ;  /* 0xbf00000002057423 */ /* 0x000fc40000000005 */
[----:B------:R-:W-:Y:S01]  /*25a0*/  FMUL R9, R0, R9 ;  /* 0x0000000900097220 */ /* 0x000fe20000400000 */
[----:B------:R-:W-:Y:S01]  /*25b0*/  FFMA R3, R4, 1.1920928955078125e-07, R3 ;  /* 0x3400000004037823 */ /* 0x000fe20000000003 */
[----:B------:R-:W-:Y:S01]  /*25c0*/  FMUL R5, R2, R5 ;  /* 0x0000000502057220 */ /* 0x000fe20000400000 */
[----:B------:R-:W0:Y:S01]  /*25d0*/  MUFU.RCP R4, R25 ;  /* 0x0000001900047308 */ /* 0x000e220000001000 */
[----:B------:R-:W-:Y:S01]  /*25e0*/  FFMA R9, R0, R9, R0 ;  /* 0x0000000900097223 */ /* 0x000fe20000000000 */
[----:B------:R-:W-:Y:S01]  /*25f0*/  MOV R0, 0x7f800000 ;  /* 0x7f80000000007802 */ /* 0x000fe20000000f00 */
[----:B------:R-:W-:Y:S02]  /*2600*/  FFMA R2, R2, R5, R2 ;  /* 0x0000000502027223 */ /* 0x000fe40000000002 */
[----:B------:R-:W-:Y:S02]  /*2610*/  FFMA R6, R6, 0.69314718246459960938, R9 ;  /* 0x3f31721806067823 */ /* 0x000fe40000000009 */
[----:B------:R-:W-:Y:S01]  /*2620*/  FFMA R2, R3, 0.69314718246459960938, R2 ;  /* 0x3f31721803027823 */ /* 0x000fe20000000002 */
[-C--:B------:R-:W-:Y:S01]  /*2630*/  @P1 FFMA R6, R22, R0.reuse, +INF ;  /* 0x7f80000016061423 */ /* 0x080fe20000000000 */
[C---:B------:R-:W-:Y:S01]  /*2640*/  @P0 FFMA R2, R17.reuse, R0, +INF ;  /* 0x7f80000011020423 */ /* 0x040fe20000000000 */
[----:B------:R-:W-:-:S03]  /*2650*/  FSETP.NEU.AND P0, PT, R17, RZ, PT ;  /* 0x000000ff1100720b */ /* 0x000fc60003f0d000 */
[----:B------:R-:W-:Y:S02]  /*2660*/  FSEL R3, R6, -INF , P2 ;  /* 0xff80000006037808 */ /* 0x000fe40001000000 */
[----:B------:R-:W-:Y:S01]  /*2670*/  FSEL R0, R2, -INF , P0 ;  /* 0xff80000002007808 */ /* 0x000fe20000000000 */
[----:B0-----:R-:W-:-:S04]  /*2680*/  FFMA R5, -R25, R4, 1 ;  /* 0x3f80000019057423 */ /* 0x001fc80000000104 */
[----:B------:R-:W-:Y:S01]  /*2690*/  FADD R0, R0, -R3 ;  /* 0x8000000300007221 */ /* 0x000fe20000000000 */
[----:B------:R-:W-:-:S03]  /*26a0*/  FFMA R5, R4, R5, R4 ;  /* 0x0000000504057223 */ /* 0x000fc60000000004 */
[----:B------:R-:W0:Y:S01]  /*26b0*/  FCHK P0, R0, R25 ;  /* 0x0000001900007302 */ /* 0x000e220000000000 */
[----:B------:R-:W-:-:S04]  /*26c0*/  FFMA R2, R0, R5, RZ ;  /* 0x0000000500027223 */ /* 0x000fc800000000ff */
[----:B------:R-:W-:-:S04]  /*26d0*/  FFMA R3, -R25, R2, R0 ;  /* 0x0000000219037223 */ /* 0x000fc80000000100 */
[----:B------:R-:W-:Y:S01]  /*26e0*/  FFMA R2, R5, R3, R2 ;  /* 0x0000000305027223 */ /* 0x000fe20000000002 */
[----:B0-----:R-:W-:Y:S06]  /*26f0*/  @!P0 BRA `(.L_x_35) ;  /* 0x00000000000c8947 */ /* 0x001fec0003800000 */
[----:B------:R-:W-:-:S07]  /*2700*/  MOV R8, 0x2720 ;  /* 0x0000272000087802 */ /* 0x000fce0000000f00 */
[----:B------:R-:W-:Y:S05]  /*2710*/  CALL.REL.NOINC `($__internal_1_$__cuda_sm3x_div_rn_noftz_f32_slowpath) ;  /* 0x0000000000f87944 */ /* 0x000fea0003c00000 */
[----:B------:R-:W-:-:S07]  /*2720*/  MOV R2, R0 ;  /* 0x0000000000027202 */ /* 0x000fce0000000f00 */
.L_x_35:
[----:B------:R-:W-:Y:S05]  /*2730*/  BSYNC.RECONVERGENT B0 ;  /* 0x0000000000007941 */ /* 0x000fea0003800200 */
.L_x_34:
[C---:B------:R-:W-:Y:S01]  /*2740*/  LEA R7, R16.reuse, R19, 0x2 ;  /* 0x0000001310077211 */ /* 0x040fe200078e10ff */
[----:B------:R-:W-:Y:S01]  /*2750*/  IMAD.MOV.U32 R6, RZ, RZ, R16 ;  /* 0x000000ffff067224 */ /* 0x000fe200078e0010 */
[----:B------:R-:W-:-:S03]  /*2760*/  ISETP.GE.U32.AND P0, PT, R16, 0x2, PT ;  /* 0x000000021000780c */ /* 0x000fc60003f06070 */
[----:B------:R0:W-:Y:S10]  /*2770*/  STS [R7], R2 ;  /* 0x0000000207007388 */ /* 0x0001f40000000800 */
[----:B0-----:R-:W-:Y:S05]  /*2780*/  @!P0 BRA `(.L_x_36) ;  /* 0x00000000004c8947 */ /* 0x001fea0003800000 */
[----:B------:R-:W-:-:S07]  /*2790*/  MOV R5, R16 ;  /* 0x0000001000057202 */ /* 0x000fce0000000f00 */
.L_x_38:
[----:B------:R-:W-:-:S04]  /*27a0*/  SHF.R.U32.HI R8, RZ, 0x1, R16 ;  /* 0x00000001ff087819 */ /* 0x000fc80000011610 */
[----:B------:R-:W-:-:S13]  /*27b0*/  ISETP.GE.U32.AND P0, PT, R24, R8, PT ;  /* 0x000000081800720c */ /* 0x000fda0003f06070 */
[----:B0-----:R-:W-:Y:S05]  /*27c0*/  @P0 BRA `(.L_x_37) ;  /* 0x0000000000280947 */ /* 0x001fea0003800000 */
[----:B------:R-:W-:Y:S01]  /*27d0*/  LEA R0, R8, R19, 0x2 ;  /* 0x0000001308007211 */ /* 0x000fe200078e10ff */
[----:B------:R-:W-:Y:S04]  /*27e0*/  LDS R3, [R19] ;  /* 0x0000000013037984 */ /* 0x000fe80000000800 */
[----:B------:R-:W0:Y:S02]  /*27f0*/  LDS R2, [R0] ;  /* 0x0000000000027984 */ /* 0x000e240000000800 */
[----:B0-----:R-:W-:Y:S01]  /*2800*/  FADD R2, R2, R3 ;  /* 0x0000000302027221 */ /* 0x001fe20000000000 */
[----:B------:R-:W-:-:S04]  /*2810*/  LEA R3, R5, R0, 0x2 ;  /* 0x0000000005037211 */ /* 0x000fc800078e10ff */
[----:B------:R-:W-:Y:S04]  /*2820*/  STS [R19], R2 ;  /* 0x0000000213007388 */ /* 0x000fe80000000800 */
[----:B------:R-:W-:Y:S04]  /*2830*/  LDS R3, [R3] ;  /* 0x0000000003037984 */ /* 0x000fe80000000800 */
[----:B------:R-:W0:Y:S02]  /*2840*/  LDS R4, [R7] ;  /* 0x0000000007047984 */ /* 0x000e240000000800 */
[----:B0-----:R-:W-:-:S05]  /*2850*/  FADD R4, R3, R4 ;  /* 0x0000000403047221 */ /* 0x001fca0000000000 */
[----:B------:R0:W-:Y:S02]  /*2860*/  STS [R7], R4 ;  /* 0x0000000407007388 */ /* 0x0001e40000000800 */
.L_x_37:
[----:B------:R-:W-:Y:S01]  /*2870*/  ISETP.GT.U32.AND P0, PT, R16, 0x3, PT ;  /* 0x000000031000780c */ /* 0x000fe20003f04070 */
[----:B------:R-:W-:Y:S05]  /*2880*/  WARPSYNC.ALL ;  /* 0x0000000000007948 */ /* 0x000fea0003800000 */
[----:B------:R-:W-:Y:S01]  /*2890*/  BAR.SYNC.DEFER_BLOCKING 0x0 ;  /* 0x0000000000007b1d */ /* 0x000fe20000010000 */
[----:B------:R-:W-:-:S06]  /*28a0*/  MOV R16, R8 ;  /* 0x0000000800107202 */ /* 0x000fcc0000000f00 */
[----:B------:R-:W-:Y:S05]  /*28b0*/  @P0 BRA `(.L_x_38) ;  /* 0xfffffffc00b80947 */ /* 0x000fea000383ffff */
.L_x_36:
[----:B------:R-:W-:-:S13]  /*28c0*/  ISETP.NE.AND P0, PT, R24, RZ, PT ;  /* 0x000000ff1800720c */ /* 0x000fda0003f05270 */
[----:B------:R-:W-:Y:S05]  /*28d0*/  @P0 EXIT ;  /* 0x000000000000094d */ /* 0x000fea0003800000 */
[----:B------:R-:W1:Y:S01]  /*28e0*/  S2UR UR5, SR_CgaCtaId ;  /* 0x00000000000579c3 */ /* 0x000e620000008800 */
[----:B------:R-:W-:-:S07]  /*28f0*/  UMOV UR4, 0x400 ;  /* 0x0000040000047882 */ /* 0x000fce0000000000 */
[----:B------:R-:W2:Y:S08]  /*2900*/  LDC.64 R2, c[0x0][0x3a0] ;  /* 0x0000e800ff027b82 */ /* 0x000eb00000000a00 */
[----:B0-----:R-:W0:Y:S01]  /*2910*/  LDC.64 R4, c[0x0][0x3a8] ;  /* 0x0000ea00ff047b82 */ /* 0x001e220000000a00 */
[----:B-1----:R-:W-:-:S06]  /*2920*/  ULEA UR4, UR5, UR4, 0x18 ;  /* 0x0000000405047291 */ /* 0x002fcc000f8ec0ff */
[----:B------:R-:W-:-:S03]  /*2930*/  LEA R0, R6, UR4, 0x2 ;  /* 0x0000000406007c11 */ /* 0x000fc6000f8e10ff */
[----:B------:R-:W2:Y:S04]  /*2940*/  LDS R7, [UR4] ;  /* 0x00000004ff077984 */ /* 0x000ea80008000800 */
[----:B------:R-:W0:Y:S04]  /*2950*/  LDS R9, [R0] ;  /* 0x0000000000097984 */ /* 0x000e280000000800 */
[----:B--2---:R-:W-:Y:S04]  /*2960*/  REDG.E.ADD.F32.FTZ.RN.STRONG.GPU desc[UR36][R2.64], R7 ;  /* 0x00000007020079a6 */ /* 0x004fe8000c12f324 */
[----:B0-----:R-:W-:Y:S01]  /*2970*/  REDG.E.ADD.F32.FTZ.RN.STRONG.GPU desc[UR36][R4.64], R9 ;  /* 0x00000009040079a6 */ /* 0x001fe2000c12f324 */
[----:B------:R-:W-:Y:S05]  /*2980*/  EXIT ;  /* 0x000000000000794d */ /* 0x000fea0003800000 */
        .weak           $__internal_0_$__cuda_sm20_sqrt_rn_f32_slowpath
        .type           $__internal_0_$__cuda_sm20_sqrt_rn_f32_slowpath,@function
        .size           $__internal_0_$__cuda_sm20_sqrt_rn_f32_slowpath,($__internal_1_$__cuda_sm3x_div_rn_noftz_f32_slowpath - $__internal_0_$__cuda_sm20_sqrt_rn_f32_slowpath)
$__internal_0_$__cuda_sm20_sqrt_rn_f32_slowpath:
[----:B------:R-:W-:-:S13]  /*2990*/  LOP3.LUT P0, RZ, R0, 0x7fffffff, RZ, 0xc0, !PT ;  /* 0x7fffffff00ff7812 */ /* 0x000fda000780c0ff */
[----:B------:R-:W-:Y:S01]  /*29a0*/  @!P0 MOV R5, R0 ;  /* 0x0000000000058202 */ /* 0x000fe20000000f00 */
[----:B------:R-:W-:Y:S06]  /*29b0*/  @!P0 BRA `(.L_x_39) ;  /* 0x0000000000408947 */ /* 0x000fec0003800000 */
[----:B------:R-:W-:-:S13]  /*29c0*/  FSETP.GEU.FTZ.AND P0, PT, R0, RZ, PT ;  /* 0x000000ff0000720b */ /* 0x000fda0003f1e000 */
[----:B------:R-:W-:Y:S01]  /*29d0*/  @!P0 MOV R5, 0x7fffffff ;  /* 0x7fffffff00058802 */ /* 0x000fe20000000f00 */
[----:B------:R-:W-:Y:S06]  /*29e0*/  @!P0 BRA `(.L_x_39) ;  /* 0x0000000000348947 */ /* 0x000fec0003800000 */
[----:B------:R-:W-:-:S13]  /*29f0*/  FSETP.GTU.FTZ.AND P0, PT, |R0|, +INF , PT ;  /* 0x7f8000000000780b */ /* 0x000fda0003f1c200 */
[----:B------:R-:W-:Y:S01]  /*2a00*/  @P0 FADD.FTZ R5, R0, 1 ;  /* 0x3f80000000050421 */ /* 0x000fe20000010000 */
[----:B------:R-:W-:Y:S06]  /*2a10*/  @P0 BRA `(.L_x_39) ;  /* 0x0000000000280947 */ /* 0x000fec0003800000 */
[----:B------:R-:W-:-:S13]  /*2a20*/  FSETP.NEU.FTZ.AND P0, PT, |R0|, +INF , PT ;  /* 0x7f8000000000780b */ /* 0x000fda0003f1d200 */
[----:B------:R-:W-:-:S04]  /*2a30*/  @P0 FFMA R8, R0, 1.84467440737095516160e+19, RZ ;  /* 0x5f80000000080823 */ /* 0x000fc800000000ff */
[----:B------:R-:W0:Y:S02]  /*2a40*/  @P0 MUFU.RSQ R5, R8 ;  /* 0x0000000800050308 */ /* 0x000e240000001400 */
[----:B0-----:R-:W-:Y:S01]  /*2a50*/  @P0 FMUL.FTZ R9, R8, R5 ;  /* 0x0000000508090220 */ /* 0x001fe20000410000 */
[----:B------:R-:W-:Y:S01]  /*2a60*/  @P0 FMUL.FTZ R11, R5, 0.5 ;  /* 0x3f000000050b0820 */ /* 0x000fe20000410000 */
[----:B------:R-:W-:Y:S02]  /*2a70*/  @!P0 MOV R5, R0 ;  /* 0x0000000000058202 */ /* 0x000fe40000000f00 */
[----:B------:R-:W-:-:S04]  /*2a80*/  @P0 FADD.FTZ R10, -R9, -RZ ;  /* 0x800000ff090a0221 */ /* 0x000fc80000010100 */
[----:B------:R-:W-:-:S04]  /*2a90*/  @P0 FFMA R10, R9, R10, R8 ;  /* 0x0000000a090a0223 */ /* 0x000fc80000000008 */
[----:B------:R-:W-:-:S04]  /*2aa0*/  @P0 FFMA R10, R10, R11, R9 ;  /* 0x0000000b0a0a0223 */ /* 0x000fc80000000009 */
[----:B------:R-:W-:-:S07]  /*2ab0*/  @P0 FMUL.FTZ R5, R10, 2.3283064365386962891e-10 ;  /* 0x2f8000000a050820 */ /* 0x000fce0000410000 */
.L_x_39:
[----:B------:R-:W-:Y:S01]  /*2ac0*/  HFMA2 R9, -RZ, RZ, 0, 0 ;  /* 0x00000000ff097431 */ /* 0x000fe200000001ff */
[----:B------:R-:W-:Y:S02]  /*2ad0*/  MOV R8, R12 ;  /* 0x0000000c00087202 */ /* 0x000fe40000000f00 */
[----:B------:R-:W-:Y:S02]  /*2ae0*/  MOV R0, R5 ;  /* 0x0000000500007202 */ /* 0x000fe40000000f00 */
[----:B------:R-:W-:Y:S05]  /*2af0*/  RET.REL.NODEC R8 `(_Z12Bond_Price_kffffffP17curandStateXORWOWPfS1_) ;  /* 0xffffffd408407950 */ /* 0x000fea0003c3ffff */
        .weak           $__internal_1_$__cuda_sm3x_div_rn_noftz_f32_slowpath
        .type           $__internal_1_$__cuda_sm3x_div_rn_noftz_f32_slowpath,@function
        .size           $__internal_1_$__cuda_sm3x_div_rn_noftz_f32_slowpath,(.L_x_62 - $__internal_1_$__cuda_sm3x_div_rn_noftz_f32_slowpath)
$__internal_1_$__cuda_sm3x_div_rn_noftz_f32_slowpath:
[----:B------:R-:W-:Y:S01]  /*2b00*/  SHF.R.U32.HI R9, RZ, 0x17, R25 ;  /* 0x00000017ff097819 */ /* 0x000fe20000011619 */
[----:B------:R-:W-:Y:S01]  /*2b10*/  BSSY.RECONVERGENT B1, `(.L_x_40) ;  /* 0x0000063000017945 */ /* 0x000fe20003800200 */
[----:B------:R-:W-:Y:S02]  /*2b20*/  SHF.R.U32.HI R5, RZ, 0x17, R0 ;  /* 0x00000017ff057819 */ /* 0x000fe40000011600 */
[----:B------:R-:W-:Y:S02]  /*2b30*/  LOP3.LUT R9, R9, 0xff, RZ, 0xc0, !PT ;  /* 0x000000ff09097812 */ /* 0x000fe400078ec0ff */
[----:B------:R-:W-:Y:S02]  /*2b40*/  LOP3.LUT R14, R5, 0xff, RZ, 0xc0, !PT ;  /* 0x000000ff050e7812 */ /* 0x000fe400078ec0ff */
[----:B------:R-:W-:Y:S02]  /*2b50*/  IADD3 R12, PT, PT, R9, -0x1, RZ ;  /* 0xffffffff090c7810 */ /* 0x000fe40007ffe0ff */
[----:B------:R-:W-:-:S02]  /*2b60*/  IADD3 R10, PT, PT, R14, -0x1, RZ ;  /* 0xffffffff0e0a7810 */ /* 0x000fc40007ffe0ff */
[----:B------:R-:W-:Y:S02]  /*2b70*/  ISETP.GT.U32.AND P0, PT, R12, 0xfd, PT ;  /* 0x000000fd0c00780c */ /* 0x000fe40003f04070 */
[----:B------:R-:W-:Y:S02]  /*2b80*/  MOV R11, R25 ;  /* 0x00000019000b7202 */ /* 0x000fe40000000f00 */
[----:B------:R-:W-:-:S13]  /*2b90*/  ISETP.GT.U32.OR P0, PT, R10, 0xfd, P0 ;  /* 0x000000fd0a00780c */ /* 0x000fda0000704470 */
[----:B------:R-:W-:Y:S01]  /*2ba0*/  @!P0 IMAD.MOV.U32 R5, RZ, RZ, RZ ;  /* 0x000000ffff058224 */ /* 0x000fe200078e00ff */
[----:B------:R-:W-:Y:S06]  /*2bb0*/  @!P0 BRA `(.L_x_41) ;  /* 0x00000000005c8947 */ /* 0x000fec0003800000 */
[----:B------:R-:W-:Y:S02]  /*2bc0*/  FSETP.GTU.FTZ.AND P0, PT, |R0|, +INF , PT ;  /* 0x7f8000000000780b */ /* 0x000fe40003f1c200 */
[----:B------:R-:W-:-:S04]  /*2bd0*/  FSETP.GTU.FTZ.AND P1, PT, |R25|, +INF , PT ;  /* 0x7f8000001900780b */ /* 0x000fc80003f3c200 */
[----:B------:R-:W-:-:S13]  /*2be0*/  PLOP3.LUT P0, PT, P0, P1, PT, 0xf8, 0x8f ;  /* 0x00000000008f781c */ /* 0x000fda0000703f70 */
[----:B------:R-:W-:Y:S05]  /*2bf0*/  @P0 BRA `(.L_x_42) ;  /* 0x00000004004c0947 */ /* 0x000fea0003800000 */
[----:B------:R-:W-:-:S13]  /*2c00*/  LOP3.LUT P0, RZ, R11, 0x7fffffff, R0, 0xc8, !PT ;  /* 0x7fffffff0bff7812 */ /* 0x000fda000780c800 */
[----:B------:R-:W-:Y:S05]  /*2c10*/  @!P0 BRA `(.L_x_43) ;  /* 0x00000004003c8947 */ /* 0x000fea0003800000 */
[C---:B------:R-:W-:Y:S02]  /*2c20*/  FSETP.NEU.FTZ.AND P0, PT, |R0|.reuse, +INF , PT ;  /* 0x7f8000000000780b */ /* 0x040fe40003f1d200 */
[----:B------:R-:W-:Y:S02]  /*2c30*/  FSETP.NEU.FTZ.AND P2, PT, |R25|, +INF , PT ;  /* 0x7f8000001900780b */ /* 0x000fe40003f5d200 */
[----:B------:R-:W-:-:S11]  /*2c40*/  FSETP.NEU.FTZ.AND P1, PT, |R0|, +INF , PT ;  /* 0x7f8000000000780b */ /* 0x000fd60003f3d200 */
[----:B------:R-:W-:Y:S05]  /*2c50*/  @!P2 BRA !P0, `(.L_x_43) ;  /* 0x00000004002ca947 */ /* 0x000fea0004000000 */
[----:B------:R-:W-:-:S04]  /*2c60*/  LOP3.LUT P0, RZ, R0, 0x7fffffff, RZ, 0xc0, !PT ;  /* 0x7fffffff00ff7812 */ /* 0x000fc8000780c0ff */
[----:B------:R-:W-:-:S13]  /*2c70*/  PLOP3.LUT P0, PT, P2, P0, PT, 0x2f, 0xf2 ;  /* 0x0000000000f2781c */ /* 0x000fda0001700577 */
[----:B------:R-:W-:Y:S05]  /*2c80*/  @P0 BRA `(.L_x_44) ;  /* 0x0000000400180947 */ /* 0x000fea0003800000 */
[----:B------:R-:W-:-:S04]  /*2c90*/  LOP3.LUT P0, RZ, R11, 0x7fffffff, RZ, 0xc0, !PT ;  /* 0x7fffffff0bff7812 */ /* 0x000fc8000780c0ff */
[----:B------:R-:W-:-:S13]  /*2ca0*/  PLOP3.LUT P0, PT, P1, P0, PT, 0x2f, 0xf2 ;  /* 0x0000000000f2781c */ /* 0x000fda0000f00577 */
[----:B------:R-:W-:Y:S05]  /*2cb0*/  @P0 BRA `(.L_x_45) ;  /* 0x0000000400000947 */ /* 0x000fea0003800000 */
[----:B------:R-:W-:Y:S02]  /*2cc0*/  ISETP.GE.AND P0, PT, R10, RZ, PT ;  /* 0x000000ff0a00720c */ /* 0x000fe40003f06270 */
[----:B------:R-:W-:-:S11]  /*2cd0*/  ISETP.GE.AND P1, PT, R12, RZ, PT ;  /* 0x000000ff0c00720c */ /* 0x000fd60003f26270 */
[----:B------:R-:W-:Y:S01]  /*2ce0*/  @P0 MOV R5, RZ ;  /* 0x000000ff00050202 */ /* 0x000fe20000000f00 */
[----:B------:R-:W-:Y:S01]  /*2cf0*/  @!P0 FFMA R0, R0, 1.84467440737095516160e+19, RZ ;  /* 0x5f80000000008823 */ /* 0x000fe200000000ff */
[----:B------:R-:W-:Y:S01]  /*2d00*/  @!P0 MOV R5, 0xffffffc0 ;  /* 0xffffffc000058802 */ /* 0x000fe20000000f00 */
[----:B------:R-:W-:-:S03]  /*2d10*/  @!P1 FFMA R11, R25, 1.84467440737095516160e+19, RZ ;  /* 0x5f800000190b9823 */ /* 0x000fc600000000ff */
[----:B------:R-:W-:-:S07]  /*2d20*/  @!P1 IADD3 R5, PT, PT, R5, 0x40, RZ ;  /* 0x0000004005059810 */ /* 0x000fce0007ffe0ff */
.L_x_41:
[----:B------:R-:W-:Y:S01]  /*2d30*/  LEA R10, R9, 0xc0800000, 0x17 ;  /* 0xc0800000090a7811 */ /* 0x000fe200078eb8ff */
[----:B------:R-:W-:Y:S03]  /*2d40*/  BSSY.RECONVERGENT B2, `(.L_x_46) ;  /* 0x0000036000027945 */ /* 0x000fe60003800200 */
[----:B------:R-:W-:Y:S02]  /*2d50*/  IADD3 R12, PT, PT, -R10, R11, RZ ;  /* 0x0000000b0a0c7210 */ /* 0x000fe40007ffe1ff */
[----:B------:R-:W-:Y:S02]  /*2d60*/  IADD3 R10, PT, PT, R14, -0x7f, RZ ;  /* 0xffffff810e0a7810 */ /* 0x000fe40007ffe0ff */
[----:B------:R-:W0:Y:S01]  /*2d70*/  MUFU.RCP R11, R12 ;  /* 0x0000000c000b7308 */ /* 0x000e220000001000 */
[----:B------:R-:W-:Y:S02]  /*2d80*/  FADD.FTZ R13, -R12, -RZ ;  /* 0x800000ff0c0d7221 */ /* 0x000fe40000010100 */
[C---:B------:R-:W-:Y:S01]  /*2d90*/  IMAD R0, R10.reuse, -0x800000, R0 ;  /* 0xff8000000a007824 */ /* 0x040fe200078e0200 */
[----:B------:R-:W-:-:S04]  /*2da0*/  IADD3 R10, PT, PT, R10, 0x7f, -R9 ;  /* 0x0000007f0a0a7810 */ /* 0x000fc80007ffe809 */
[----:B------:R-:W-:Y:S01]  /*2db0*/  IADD3 R10, PT, PT, R10, R5, RZ ;  /* 0x000000050a0a7210 */ /* 0x000fe20007ffe0ff */
[----:B0-----:R-:W-:-:S04]  /*2dc0*/  FFMA R14, R11, R13, 1 ;  /* 0x3f8000000b0e7423 */ /* 0x001fc8000000000d */
[----:B------:R-:W-:-:S04]  /*2dd0*/  FFMA R11, R11, R14, R11 ;  /* 0x0000000e0b0b7223 */ /* 0x000fc8000000000b */
[----:B------:R-:W-:-:S04]  /*2de0*/  FFMA R14, R0, R11, RZ ;  /* 0x0000000b000e7223 */ /* 0x000fc800000000ff */
[----:B------:R-:W-:-:S04]  /*2df0*/  FFMA R15, R13, R14, R0 ;  /* 0x0000000e0d0f7223 */ /* 0x000fc80000000000 */
[----:B------:R-:W-:-:S04]  /*2e00*/  FFMA R14, R11, R15, R14 ;  /* 0x0000000f0b0e7223 */ /* 0x000fc8000000000e */
[----:B------:R-:W-:-:S04]  /*2e10*/  FFMA R13, R13, R14, R0 ;  /* 0x0000000e0d0d7223 */ /* 0x000fc80000000000 */
[----:B------:R-:W-:-:S05]  /*2e20*/  FFMA R0, R11, R13, R14 ;  /* 0x0000000d0b007223 */ /* 0x000fca000000000e */
[----:B------:R-:W-:-:S04]  /*2e30*/  SHF.R.U32.HI R9, RZ, 0x17, R0 ;  /* 0x00000017ff097819 */ /* 0x000fc80000011600 */
[----:B------:R-:W-:-:S04]  /*2e40*/  LOP3.LUT R9, R9, 0xff, RZ, 0xc0, !PT ;  /* 0x000000ff09097812 */ /* 0x000fc800078ec0ff */
[----:B------:R-:W-:-:S04]  /*2e50*/  IADD3 R15, PT, PT, R9, R10, RZ ;  /* 0x0000000a090f7210 */ /* 0x000fc80007ffe0ff */
[----:B------:R-:W-:-:S04]  /*2e60*/  IADD3 R5, PT, PT, R15, -0x1, RZ ;  /* 0xffffffff0f057810 */ /* 0x000fc80007ffe0ff */
[----:B------:R-:W-:-:S13]  /*2e70*/  ISETP.GE.U32.AND P0, PT, R5, 0xfe, PT ;  /* 0x000000fe0500780c */ /* 0x000fda0003f06070 */
[----:B------:R-:W-:Y:S05]  /*2e80*/  @!P0 BRA `(.L_x_47) ;  /* 0x0000000000808947 */ /* 0x000fea0003800000 */
[----:B------:R-:W-:-:S13]  /*2e90*/  ISETP.GT.AND P0, PT, R15, 0xfe, PT ;  /* 0x000000fe0f00780c */ /* 0x000fda0003f04270 */
[----:B------:R-:W-:Y:S05]  /*2ea0*/  @P0 BRA `(.L_x_48) ;  /* 0x00000000006c0947 */ /* 0x000fea0003800000 */
[----:B------:R-:W-:-:S13]  /*2eb0*/  ISETP.GE.AND P0, PT, R15, 0x1, PT ;  /* 0x000000010f00780c */ /* 0x000fda0003f06270 */
[----:B------:R-:W-:Y:S05]  /*2ec0*/  @P0 BRA `(.L_x_49) ;  /* 0x0000000000740947 */ /* 0x000fea0003800000 */
[----:B------:R-:W-:Y:S02]  /*2ed0*/  ISETP.GE.AND P0, PT, R15, -0x18, PT ;  /* 0xffffffe80f00780c */ /* 0x000fe40003f06270 */
[----:B------:R-:W-:-:S11]  /*2ee0*/  LOP3.LUT R0, R0, 0x80000000, RZ, 0xc0, !PT ;  /* 0x8000000000007812 */ /* 0x000fd600078ec0ff */
[----:B------:R-:W-:Y:S05]  /*2ef0*/  @!P0 BRA `(.L_x_49) ;  /* 0x0000000000688947 */ /* 0x000fea0003800000 */
[-CC-:B------:R-:W-:Y:S01]  /*2f00*/  FFMA.RZ R5, R11, R13.reuse, R14.reuse ;  /* 0x0000000d0b057223 */ /* 0x180fe2000000c00e */
[----:B------:R-:W-:Y:S01]  /*2f10*/  IADD3 R12, PT, PT, R15, 0x20, RZ ;  /* 0x000000200f0c7810 */ /* 0x000fe20007ffe0ff */
[-CC-:B------:R-:W-:Y:S01]  /*2f20*/  FFMA.RM R10, R11, R13.reuse, R14.reuse ;  /* 0x0000000d0b0a7223 */ /* 0x180fe2000000400e */
[----:B------:R-:W-:Y:S02]  /*2f30*/  ISETP.NE.AND P2, PT, R15, RZ, PT ;  /* 0x000000ff0f00720c */ /* 0x000fe40003f45270 */
[----:B------:R-:W-:Y:S01]  /*2f40*/  LOP3.LUT R9, R5, 0x7fffff, RZ, 0xc0, !PT ;  /* 0x007fffff05097812 */ /* 0x000fe200078ec0ff */
[----:B------:R-:W-:Y:S01]  /*2f50*/  FFMA.RP R5, R11, R13, R14 ;  /* 0x0000000d0b057223 */ /* 0x000fe2000000800e */
[----:B------:R-:W-:Y:S02]  /*2f60*/  ISETP.NE.AND P1, PT, R15, RZ, PT ;  /* 0x000000ff0f00720c */ /* 0x000fe40003f25270 */
[----:B------:R-:W-:Y:S02]  /*2f70*/  LOP3.LUT R9, R9, 0x800000, RZ, 0xfc, !PT ;  /* 0x0080000009097812 */ /* 0x000fe400078efcff */
[----:B------:R-:W-:-:S02]  /*2f80*/  IADD3 R11, PT, PT, -R15, RZ, RZ ;  /* 0x000000ff0f0b7210 */ /* 0x000fc40007ffe1ff */
[----:B------:R-:W-:Y:S02]  /*2f90*/  SHF.L.U32 R12, R9, R12, RZ ;  /* 0x0000000c090c7219 */ /* 0x000fe400000006ff */
[----:B------:R-:W-:Y:S02]  /*2fa0*/  FSETP.NEU.FTZ.AND P0, PT, R5, R10, PT ;  /* 0x0000000a0500720b */ /* 0x000fe40003f1d000 */
[----:B------:R-:W-:Y:S02]  /*2fb0*/  SEL R10, R11, RZ, P2 ;  /* 0x000000ff0b0a7207 */ /* 0x000fe40001000000 */
[----:B------:R-:W-:Y:S02]  /*2fc0*/  ISETP.NE.AND P1, PT, R12, RZ, P1 ;  /* 0x000000ff0c00720c */ /* 0x000fe40000f25270 */
[----:B------:R-:W-:Y:S02]  /*2fd0*/  SHF.R.U32.HI R10, RZ, R10, R9 ;  /* 0x0000000aff0a7219 */ /* 0x000fe40000011609 */
[----:B------:R-:W-:-:S02]  /*2fe0*/  PLOP3.LUT P0, PT, P0, P1, PT, 0xf8, 0x8f ;  /* 0x00000000008f781c */ /* 0x000fc40000703f70 */
[----:B------:R-:W-:Y:S02]  /*2ff0*/  SHF.R.U32.HI R12, RZ, 0x1, R10 ;  /* 0x00000001ff0c7819 */ /* 0x000fe4000001160a */
[----:B------:R-:W-:-:S04]  /*3000*/  SEL R5, RZ, 0x1, !P0 ;  /* 0x00000001ff057807 */ /* 0x000fc80004000000 */
[----:B------:R-:W-:-:S04]  /*3010*/  LOP3.LUT R5, R5, 0x1, R12, 0xf8, !PT ;  /* 0x0000000105057812 */ /* 0x000fc800078ef80c */
[----:B------:R-:W-:-:S04]  /*3020*/  LOP3.LUT R5, R5, R10, RZ, 0xc0, !PT ;  /* 0x0000000a05057212 */ /* 0x000fc800078ec0ff */
[----:B------:R-:W-:-:S04]  /*3030*/  IADD3 R5, PT, PT, R12, R5, RZ ;  /* 0x000000050c057210 */ /* 0x000fc80007ffe0ff */
[----:B------:R-:W-:Y:S01]  /*3040*/  LOP3.LUT R0, R5, R0, RZ, 0xfc, !PT ;  /* 0x0000000005007212 */ /* 0x000fe200078efcff */
[----:B------:R-:W-:Y:S06]  /*3050*/  BRA `(.L_x_49) ;  /* 0x0000000000107947 */ /* 0x000fec0003800000 */
.L_x_48:
[----:B------:R-:W-:-:S04]  /*3060*/  LOP3.LUT R0, R0, 0x80000000, RZ, 0xc0, !PT ;  /* 0x8000000000007812 */ /* 0x000fc800078ec0ff */
[----:B------:R-:W-:Y:S01]  /*3070*/  LOP3.LUT R0, R0, 0x7f800000, RZ, 0xfc, !PT ;  /* 0x7f80000000007812 */ /* 0x000fe200078efcff */
[----:B------:R-:W-:Y:S06]  /*3080*/  BRA `(.L_x_49) ;  /* 0x0000000000047947 */ /* 0x000fec0003800000 */
.L_x_47:
[----:B------:R-:W-:-:S07]  /*3090*/  LEA R0, R10, R0, 0x17 ;  /* 0x000000000a007211 */ /* 0x000fce00078eb8ff */
.L_x_49:
[----:B------:R-:W-:Y:S05]  /*30a0*/  BSYNC.RECONVERGENT B2 ;  /* 0x0000000000027941 */ /* 0x000fea0003800200 */
.L_x_46:
[----:B------:R-:W-:Y:S05]  /*30b0*/  BRA `(.L_x_50) ;  /* 0x0000000000207947 */ /* 0x000fea0003800000 */
.L_x_45:
[----:B------:R-:W-:-:S04]  /*30c0*/  LOP3.LUT R0, R11, 0x80000000, R0, 0x48, !PT ;  /* 0x800000000b007812 */ /* 0x000fc800078e4800 */
[----:B------:R-:W-:Y:S01]  /*30d0*/  LOP3.LUT R0, R0, 0x7f800000, RZ, 0xfc, !PT ;  /* 0x7f80000000007812 */ /* 0x000fe200078efcff */
[----:B------:R-:W-:Y:S06]  /*30e0*/  BRA `(.L_x_50) ;  /* 0x0000000000147947 */ /* 0x000fec0003800000 */
.L_x_44:
[----:B------:R-:W-:Y:S01]  /*30f0*/  LOP3.LUT R0, R11, 0x80000000, R0, 0x48, !PT ;  /* 0x800000000b007812 */ /* 0x000fe200078e4800 */
[----:B------:R-:W-:Y:S06]  /*3100*/  BRA `(.L_x_50) ;  /* 0x00000000000c7947 */ /* 0x000fec0003800000 */
.L_x_43:
[----:B------:R-:W0:Y:S01]  /*3110*/  MUFU.RSQ R0, -QNAN ;  /* 0xffc0000000007908 */ /* 0x000e220000001400 */
[----:B------:R-:W-:Y:S05]  /*3120*/  BRA `(.L_x_50) ;  /* 0x0000000000047947 */ /* 0x000fea0003800000 */
.L_x_42:
[----:B------:R-:W-:-:S07]  /*3130*/  FADD.FTZ R0, R0, R25 ;  /* 0x0000001900007221 */ /* 0x000fce0000010000 */
.L_x_50:
[----:B------:R-:W-:Y:S05]  /*3140*/  BSYNC.RECONVERGENT B1 ;  /* 0x0000000000017941 */ /* 0x000fea0003800200 */
.L_x_40:
[----:B------:R-:W-:-:S04]  /*3150*/  HFMA2 R9, -RZ, RZ, 0, 0 ;  /* 0x00000000ff097431 */ /* 0x000fc800000001ff */
[----:B0-----:R-:W-:Y:S05]  /*3160*/  RET.REL.NODEC R8 `(_Z12Bond_Price_kffffffP17curandStateXORWOWPfS1_) ;  /* 0xffffffcc08a47950 */ /* 0x001fea0003c3ffff */
.L_x_51:
[----:B------:R-:W-:-:S00]  /*3170*/  BRA `(.L_x_51) ;  /* 0xfffffffc00fc7947 */ /* 0x000fc0000383ffff */
[----:B------:R-:W-:-:S00]  /*3180*/  NOP ;  /* 0x0000000000007918 */ /* 0x000fc00000000000 */
[----:B------:R-:W-:-:S00]  /*3190*/  NOP ;  /* 0x0000000000007918 */ /* 0x000fc00000000000 */
[----:B------:R-:W-:-:S00]  /*31a0*/  NOP ;  /* 0x0000000000007918 */ /* 0x000fc00000000000 */
[----:B------:R-:W-:-:S00]  /*31b0*/  NOP ;  /* 0x0000000000007918 */ /* 0x000fc00000000000 */
[----:B------:R-:W-:-:S00]  /*31c0*/  NOP ;  /* 0x0000000000007918 */ /* 0x000fc00000000000 */
[----:B------:R-:W-:-:S00]  /*31d0*/  NOP ;  /* 0x0000000000007918 */ /* 0x000fc00000000000 */
[----:B------:R-:W-:-:S00]  /*31e0*/  NOP ;  /* 0x0000000000007918 */ /* 0x000fc00000000000 */
[----:B------:R-:W-:-:S00]  /*31f0*/  NOP ;  /* 0x0000000000007918 */ /* 0x000fc00000000000 */
.L_x_62:


//--------------------- .text._Z19init_curand_state_kP17curandStateXORWOW --------------------------
	.section	.text._Z19init_curand_state_kP17curandStateXORWOW,"ax",@progbits
	.align	128
        .global         _Z19init_curand_state_kP17curandStateXORWOW
        .type           _Z19init_curand_state_kP17curandStateXORWOW,@function
        .size           _Z19init_curand_state_kP17curandStateXORWOW,(.L_x_64 - _Z19init_curand_state_kP17curandStateXORWOW)
        .other          _Z19init_curand_state_kP17curandStateXORWOW,@"STO_CUDA_ENTRY STV_DEFAULT"
_Z19init_curand_state_kP17curandStateXORWOW:
.text._Z19init_curand_state_kP17curandStateXORWOW:
[----:B------:R-:W-:Y:S01]  /*0000*/  LDC R1, c[0x0][0x37c] ;  /* 0x0000df00ff017b82 */ /* 0x000fe20000000800 */
[----:B------:R-:W0:Y:S07]  /*0010*/  S2R R13, SR_TID.X ;  /* 0x00000000000d7919 */ /* 0x000e2e0000002100 */
[----:B------:R-:W0:Y:S01]  /*0020*/  S2UR UR6, SR_CTAID.X ;  /* 0x00000000000679c3 */ /* 0x000e220000002500 */
[----:B------:R-:W1:Y:S01]  /*0030*/  LDCU.64 UR4, c[0x0][0x358] ;  /* 0x00006b00ff0477ac */ /* 0x000e620008000a00 */
[----:B------:R-:W-:Y:S01]  /*0040*/  IMAD.MOV.U32 R2, RZ, RZ, 0x2abc4dd5 ;  /* 0x2abc4dd5ff027424 */ /* 0x000fe200078e00ff */
[----:B------:R-:W-:Y:S01]  /*0050*/  BSSY.RECONVERGENT B0, `(.L_x_52) ;  /* 0x00000df000007945 */ /* 0x000fe20003800200 */
[----:B------:R-:W-:-:S02]  /*0060*/  IMAD.MOV.U32 R3, RZ, RZ, 0x58213ed2 ;  /* 0x58213ed2ff037424 */ /* 0x000fc400078e00ff */
[----:B------:R-:W-:Y:S02]  /*0070*/  IMAD.MOV.U32 R4, RZ, RZ, 0x455f2458 ;  /* 0x455f2458ff047424 */ /* 0x000fe400078e00ff */
[----:B------:R-:W0:Y:S01]  /*0080*/  LDC R0, c[0x0][0x360] ;  /* 0x0000d800ff007b82 */ /* 0x000e220000000800 */
[----:B------:R-:W-:Y:S02]  /*0090*/  IMAD.MOV.U32 R5, RZ, RZ, -0x75bd8fc ;  /* 0xf8a42704ff057424 */ /* 0x000fe400078e00ff */
[----:B------:R-:W-:Y:S02]  /*00a0*/  IMAD.MOV.U32 R8, RZ, RZ, -0x23270784 ;  /* 0xdcd8f87cff087424 */ /* 0x000fe400078e00ff */
[----:B------:R-:W-:-:S03]  /*00b0*/  IMAD.MOV.U32 R9, RZ, RZ, 0x511db0d6 ;  /* 0x511db0d6ff097424 */ /* 0x000fc600078e00ff */
[----:B------:R-:W2:Y:S01]  /*00c0*/  LDC.64 R6, c[0x0][0x380] ;  /* 0x0000e000ff067b82 */ /* 0x000ea20000000a00 */
[----:B0-----:R-:W-:-:S05]  /*00d0*/  IMAD R13, R0, UR6, R13 ;  /* 0x00000006000d7c24 */ /* 0x001fca000f8e020d */
[C---:B------:R-:W-:Y:S01]  /*00e0*/  ISETP.NE.AND P0, PT, R13.reuse, RZ, PT ;  /* 0x000000ff0d00720c */ /* 0x040fe20003f05270 */
[----:B--2---:R-:W-:-:S05]  /*00f0*/  IMAD.WIDE R6, R13, 0x30, R6 ;  /* 0x000000300d067825 */ /* 0x004fca00078e0206 */
[----:B-1----:R0:W-:Y:S04]  /*0100*/  STG.E.64 desc[UR4][R6.64], R2 ;  /* 0x0000000206007986 */ /* 0x0021e8000c101b04 */
[----:B------:R0:W-:Y:S04]  /*0110*/  STG.E.64 desc[UR4][R6.64+0x8], R4 ;  /* 0x0000080406007986 */ /* 0x0001e8000c101b04 */
[----:B------:R0:W-:Y:S01]  /*0120*/  STG.E.64 desc[UR4][R6.64+0x10], R8 ;  /* 0x0000100806007986 */ /* 0x0001e2000c101b04 */
[----:B------:R-:W-:Y:S05]  /*0130*/  @!P0 BRA `(.L_x_53) ;  /* 0x0000000c00408947 */ /* 0x000fea0003800000 */
[----:B------:R-:W-:Y:S01]  /*0140*/  SHF.R.S32.HI R0, RZ, 0x1f, R13 ;  /* 0x0000001fff007819 */ /* 0x000fe2000001140d */
[----:B------:R-:W-:-:S07]  /*0150*/  IMAD.MOV.U32 R12, RZ, RZ, RZ ;  /* 0x000000ffff0c7224 */ /* 0x000fce00078e00ff */
.L_x_59:
[----:B0-----:R-:W-:Y:S01]  /*0160*/  LOP3.LUT R2, R13, 0x3, RZ, 0xc0, !PT ;  /* 0x000000030d027812 */ /* 0x001fe200078ec0ff */
[----:B------:R-:W-:Y:S03]  /*0170*/  BSSY.RECONVERGENT B1, `(.L_x_54) ;  /* 0x00000c6000017945 */ /* 0x000fe60003800200 */
[----:B------:R-:W-:-:S04]  /*0180*/  ISETP.NE.U32.AND P0, PT, R2, RZ, PT ;  /* 0x000000ff0200720c */ /* 0x000fc80003f05070 */
[----:B------:R-:W-:-:S13]  /*0190*/  ISETP.NE.AND.EX P0, PT, RZ, RZ, PT, P0 ;  /* 0x000000ffff00720c */ /* 0x000fda0003f05300 */
[----:B------:R-:W-:Y:S05]  /*01a0*/  @!P0 BRA `(.L_x_55) ;  /* 0x0000000c00088947 */ /* 0x000fea0003800000 */
[----:B------:R-:W0:Y:S01]  /*01b0*/  LDC.64 R8, c[0x4][0x8] ;  /* 0x01000200ff087b82 */ /* 0x000e220000000a00 */
[----:B------:R-:W-:Y:S02]  /*01c0*/  IMAD.MOV.U32 R14, RZ, RZ, RZ ;  /* 0x000000ffff0e7224 */ /* 0x000fe400078e00ff */
[----:B0-----:R-:W-:-:S07]  /*01d0*/  IMAD.WIDE.U32 R8, R12, 0xc80, R8 ;  /* 0x00000c800c087825 */ /* 0x001fce00078e0008 */
.L_x_58:
[----:B0-----:R-:W-:Y:S01]  /*01e0*/  IMAD.MOV.U32 R15, RZ, RZ, RZ ;  /* 0x000000ffff0f7224 */ /* 0x001fe200078e00ff */
[----:B------:R-:W-:Y:S01]  /*01f0*/  CS2R R2, SRZ ;  /* 0x0000000000027805 */ /* 0x000fe2000001ff00 */
[----:B------:R-:W-:Y:S01]  /*0200*/  IMAD.MOV.U32 R17, RZ, RZ, RZ ;  /* 0x000000ffff117224 */ /* 0x000fe200078e00ff */
[----:B------:R-:W-:-:S07]  /*0210*/  CS2R R4, SRZ ;  /* 0x0000000000047805 */ /* 0x000fce000001ff00 */
.L_x_57:
[----:B------:R-:W-:-:S05]  /*0220*/  IMAD.WIDE.U32 R10, R17, 0x4, R6 ;  /* 0x00000004110a7825 */ /* 0x000fca00078e0006 */
[----:B------:R0:W5:Y:S01]  /*0230*/  LDG.E R16, desc[UR4][R10.64+0x4] ;  /* 0x000004040a107981 */ /* 0x000162000c1e1900 */
[----:B------:R-:W-:-:S07]  /*0240*/  IMAD.MOV.U32 R19, RZ, RZ, RZ ;  /* 0x000000ffff137224 */ /* 0x000fce00078e00ff */
.L_x_56:
[----:B-----5:R-:W-:Y:S01]  /*0250*/  SHF.R.U32.HI R24, RZ, R19, R16 ;  /* 0x00000013ff187219 */ /* 0x020fe20000011610 */
[----:B0-----:R-:W-:-:S03]  /*0260*/  IMAD.SHL.U32 R10, R17, 0x20, RZ ;  /* 0x00000020110a7824 */ /* 0x001fc600078e00ff */
[----:B------:R-:W-:Y:S01]  /*0270*/  LOP3.LUT R11, R24, 0x1, RZ, 0xc0, !PT ;  /* 0x00000001180b7812 */ /* 0x000fe200078ec0ff */
[----:B------:R-:W-:-:S03]  /*0280*/  IMAD.IADD R10, R10, 0x1, R19 ;  /* 0x000000010a0a7824 */ /* 0x000fc600078e0213 */
[----:B------:R-:W-:Y:S01]  /*0290*/  ISETP.NE.U32.AND P0, PT, R11, 0x1, PT ;  /* 0x000000010b00780c */ /* 0x000fe20003f05070 */
[----:B------:R-:W-:-:S03]  /*02a0*/  IMAD R11, R10, 0x5, RZ ;  /* 0x000000050a0b7824 */ /* 0x000fc600078e02ff */
[----:B------:R-:W-:Y:S01]  /*02b0*/  R2P PR, R24, 0x7e ;  /* 0x0000007e18007804 */ /* 0x000fe20000000000 */
[----:B------:R-:W-:-:S08]  /*02c0*/  IMAD.WIDE.U32 R10, R11, 0x4, R8 ;  /* 0x000000040b0a7825 */ /* 0x000fd000078e0008 */
[----:B------:R-:W2:Y:S04]  /*02d0*/  @!P0 LDG.E R18, desc[UR4][R10.64] ;  /* 0x000000040a128981 */ /* 0x000ea8000c1e1900 */
[----:B------:R-:W3:Y:S04]  /*02e0*/  @!P0 LDG.E R20, desc[UR4][R10.64+0x10] ;  /* 0x000010040a148981 */ /* 0x000ee8000c1e1900 */
[----:B------:R-:W4:Y:S04]  /*02f0*/  @P1 LDG.E R22, desc[UR4][R10.64+0x14] ;  /* 0x000014040a161981 */ /* 0x000f28000c1e1900 */
[----:B------:R-:W4:Y:S04]  /*0300*/  @P2 LDG.E R26, desc[UR4][R10.64+0x28] ;  /* 0x000028040a1a2981 */ /* 0x000f28000c1e1900 */
[----:B------:R-:W4:Y:S04]  /*0310*/  @!P0 LDG.E R21, desc[UR4][R10.64+0x4] ;  /* 0x000004040a158981 */ /* 0x000f28000c1e1900 */
[----:B------:R-:W4:Y:S04]  /*0320*/  @!P0 LDG.E R23, desc[UR4][R10.64+0xc] ;  /* 0x00000c040a178981 */ /* 0x000f28000c1e1900 */
[----:B------:R-:W4:Y:S04]  /*0330*/  @P1 LDG.E R25, desc[UR4][R10.64+0x18] ;  /* 0x000018040a191981 */ /* 0x000f28000c1e1900 */
[----:B------:R-:W4:Y:S04]  /*0340*/  @P3 LDG.E R28, desc[UR4][R10.64+0x3c] ;  /* 0x00003c040a1c3981 */ /* 0x000f28000c1e1900 */
[----:B------:R-:W4:Y:S01]  /*0350*/  @P6 LDG.E R27, desc[UR4][R10.64+0x7c] ;  /* 0x00007c040a1b6981 */ /* 0x000f22000c1e1900 */
[----:B--2---:R-:W-:-:S03]  /*0360*/  @!P0 LOP3.LUT R15, R15, R18, RZ, 0x3c, !PT ;  /* 0x000000120f0f8212 */ /* 0x004fc600078e3cff */
[----:B------:R-:W2:Y:S01]  /*0370*/  @!P0 LDG.E R18, desc[UR4][R10.64+0x8] ;  /* 0x000008040a128981 */ /* 0x000ea2000c1e1900 */
[----:B---3--:R-:W-:-:S03]  /*0380*/  @!P0 LOP3.LUT R3, R3, R20, RZ, 0x3c, !PT ;  /* 0x0000001403038212 */ /* 0x008fc600078e3cff */
[----:B------:R-:W3:Y:S01]  /*0390*/  @P1 LDG.E R20, desc[UR4][R10.64+0x24] ;  /* 0x000024040a141981 */ /* 0x000ee2000c1e1900 */
[----:B----4-:R-:W-:-:S03]  /*03a0*/  @P1 LOP3.LUT R15, R15, R22, RZ, 0x3c, !PT ;  /* 0x000000160f0f1212 */ /* 0x010fc600078e3cff */
[----:B------:R-:W4:Y:S01]  /*03b0*/  @P2 LDG.E R22, desc[UR4][R10.64+0x38] ;  /* 0x000038040a162981 */ /* 0x000f22000c1e1900 */
[----:B------:R-:W-:-:S03]  /*03c0*/  @P2 LOP3.LUT R15, R15, R26, RZ, 0x3c, !PT ;  /* 0x0000001a0f0f2212 */ /* 0x000fc600078e3cff */
[----:B------:R-:W4:Y:S01]  /*03d0*/  @P4 LDG.E R26, desc[UR4][R10.64+0x50] ;  /* 0x000050040a1a4981 */ /* 0x000f22000c1e1900 */
[----:B------:R-:W-:-:S03]  /*03e0*/  @!P0 LOP3.LUT R4, R4, R21, RZ, 0x3c, !PT ;  /* 0x0000001504048212 */ /* 0x000fc600078e3cff */
[----:B------:R-:W4:Y:S01]  /*03f0*/  @P1 LDG.E R21, desc[UR4][R10.64+0x20] ;  /* 0x000020040a151981 */ /* 0x000f22000c1e1900 */
[----:B------:R-:W-:-:S03]  /*0400*/  @!P0 LOP3.LUT R2, R2, R23, RZ, 0x3c, !PT ;  /* 0x0000001702028212 */ /* 0x000fc600078e3cff */
[----:B------:R-:W4:Y:S01]  /*0410*/  @P2 LDG.E R23, desc[UR4][R10.64+0x2c] ;  /* 0x00002c040a172981 */ /* 0x000f22000c1e1900 */
[----:B------:R-:W-:-:S03]  /*0420*/  @P1 LOP3.LUT R4, R4, R25, RZ, 0x3c, !PT ;  /* 0x0000001904041212 */ /* 0x000fc600078e3cff */
[----:B------:R-:W4:Y:S01]  /*0430*/  @P2 LDG.E R25, desc[UR4][R10.64+0x34] ;  /* 0x000034040a192981 */ /* 0x000f22000c1e1900 */
[----:B--2---:R-:W-:-:S03]  /*0440*/  @!P0 LOP3.LUT R5, R5, R18, RZ, 0x3c, !PT ;  /* 0x0000001205058212 */ /* 0x004fc600078e3cff */
[----:B------:R-:W2:Y:S01]  /*0450*/  @P1 LDG.E R18, desc[UR4][R10.64+0x1c] ;  /* 0x00001c040a121981 */ /* 0x000ea2000c1e1900 */
[----:B---3--:R-:W-:-:S03]  /*0460*/  @P1 LOP3.LUT R3, R3, R20, RZ, 0x3c, !PT ;  /* 0x0000001403031212 */ /* 0x008fc600078e3cff */
[----:B------:R-:W3:Y:S01]  /*0470*/  @P2 LDG.E R20, desc[UR4][R10.64+0x30] ;  /* 0x000030040a142981 */ /* 0x000ee2000c1e1900 */
[----:B----4-:R-:W-:-:S03]  /*0480*/  @P2 LOP3.LUT R3, R3, R22, RZ, 0x3c, !PT ;  /* 0x0000001603032212 */ /* 0x010fc600078e3cff */
[----:B------:R-:W4:Y:S01]  /*0490*/  @P3 LDG.E R22, desc[UR4][R10.64+0x4c] ;  /* 0x00004c040a163981 */ /* 0x000f22000c1e1900 */
[----:B------:R-:W-:-:S04]  /*04a0*/  @P3 LOP3.LUT R15, R15, R28, RZ, 0x3c, !PT ;  /* 0x0000001c0f0f3212 */ /* 0x000fc800078e3cff */
[----:B------:R-:W-:Y:S02]  /*04b0*/  @P4 LOP3.LUT R15, R15, R26, RZ, 0x3c, !PT ;  /* 0x0000001a0f0f4212 */ /* 0x000fe400078e3cff */
[----:B------:R-:W-:Y:S01]  /*04c0*/  @P1 LOP3.LUT R2, R2, R21, RZ, 0x3c, !PT ;  /* 0x0000001502021212 */ /* 0x000fe200078e3cff */
[----:B------:R-:W4:Y:S04]  /*04d0*/  @P5 LDG.E R26, desc[UR4][R10.64+0x64] ;  /* 0x000064040a1a5981 */ /* 0x000f28000c1e1900 */
[----:B------:R-:W4:Y:S01]  /*04e0*/  @P3 LDG.E R21, desc[UR4][R10.64+0x40] ;  /* 0x000040040a153981 */ /* 0x000f22000c1e1900 */
[----:B------:R-:W-:Y:S02]  /*04f0*/  @P2 LOP3.LUT R4, R4, R23, RZ, 0x3c, !PT ;  /* 0x0000001704042212 */ /* 0x000fe400078e3cff */
[----:B------:R-:W-:Y:S01]  /*0500*/  @P2 LOP3.LUT R2, R2, R25, RZ, 0x3c, !PT ;  /* 0x0000001902022212 */ /* 0x000fe200078e3cff */
[----:B------:R-:W4:Y:S04]  /*0510*/  @P3 LDG.E R23, desc[UR4][R10.64+0x48] ;  /* 0x000048040a173981 */ /* 0x000f28000c1e1900 */
[----:B------:R-:W4:Y:S01]  /*0520*/  @P4 LDG.E R25, desc[UR4][R10.64+0x54] ;  /* 0x000054040a194981 */ /* 0x000f22000c1e1900 */
[----:B--2---:R-:W-:-:S03]  /*0530*/  @P1 LOP3.LUT R5, R5, R18, RZ, 0x3c, !PT ;  /* 0x0000001205051212 */ /* 0x004fc600078e3cff */
[----:B------:R-:W2:Y:S01]  /*0540*/  @P3 LDG.E R18, desc[UR4][R10.64+0x44] ;  /* 0x000044040a123981 */ /* 0x000ea2000c1e1900 */
[----:B---3--:R-:W-:-:S03]  /*0550*/  @P2 LOP3.LUT R5, R5, R20, RZ, 0x3c, !PT ;  /* 0x0000001405052212 */ /* 0x008fc600078e3cff */
[----:B------:R-:W3:Y:S01]  /*0560*/  @P4 LDG.E R20, desc[UR4][R10.64+0x58] ;  /* 0x000058040a144981 */ /* 0x000ee2000c1e1900 */
[----:B----4-:R-:W-:-:S03]  /*0570*/  @P3 LOP3.LUT R3, R3, R22, RZ, 0x3c, !PT ;  /* 0x0000001603033212 */ /* 0x010fc600078e3cff */
[----:B------:R-:W4:Y:S01]  /*0580*/  @P4 LDG.E R22, desc[UR4][R10.64+0x60] ;  /* 0x000060040a164981 */ /* 0x000f22000c1e1900 */
[----:B------:R-:W-:Y:S02]  /*0590*/  LOP3.LUT P0, RZ, R24, 0x80, RZ, 0xc0, !PT ;  /* 0x0000008018ff7812 */ /* 0x000fe4000780c0ff */
[----:B------:R-:W-:Y:S02]  /*05a0*/  @P5 LOP3.LUT R15, R15, R26, RZ, 0x3c, !PT ;  /* 0x0000001a0f0f5212 */ /* 0x000fe400078e3cff */
[----:B------:R-:W4:Y:S01]  /*05b0*/  @P6 LDG.E R26, desc[UR4][R10.64+0x78] ;  /* 0x000078040a1a6981 */ /* 0x000f22000c1e1900 */
[----:B------:R-:W-:-:S03]  /*05c0*/  @P3 LOP3.LUT R4, R4, R21, RZ, 0x3c, !PT ;  /* 0x0000001504043212 */ /* 0x000fc600078e3cff */
[----:B------:R-:W4:Y:S01]  /*05d0*/  @P4 LDG.E R21, desc[UR4][R10.64+0x5c] ;  /* 0x00005c040a154981 */ /* 0x000f22000c1e1900 */
[----:B------:R-:W-:-:S03]  /*05e0*/  @P3 LOP3.LUT R2, R2, R23, RZ, 0x3c, !PT ;  /* 0x0000001702023212 */ /* 0x000fc600078e3cff */
[----:B------:R-:W4:Y:S01]  /*05f0*/  @P5 LDG.E R23, desc[UR4][R10.64+0x68] ;  /* 0x000068040a175981 */ /* 0x000f22000c1e1900 */
[----:B------:R-:W-:-:S03]  /*0600*/  @P4 LOP3.LUT R4, R4, R25, RZ, 0x3c, !PT ;  /* 0x0000001904044212 */ /* 0x000fc600078e3cff */
[----:B------:R-:W4:Y:S01]  /*0610*/  @P5 LDG.E R25, desc[UR4][R10.64+0x70] ;  /* 0x000070040a195981 */ /* 0x000f22000c1e1900 */
[----:B--2---:R-:W-:-:S03]  /*0620*/  @P3 LOP3.LUT R5, R5, R18, RZ, 0x3c, !PT ;  /* 0x0000001205053212 */ /* 0x004fc600078e3cff */
[----:B------:R-:W2:Y:S01]  /*0630*/  @P5 LDG.E R18, desc[UR4][R10.64+0x6c] ;  /* 0x00006c040a125981 */ /* 0x000ea2000c1e1900 */
[----:B---3--:R-:W-:-:S03]  /*0640*/  @P4 LOP3.LUT R5, R5, R20, RZ, 0x3c, !PT ;  /* 0x0000001405054212 */ /* 0x008fc600078e3cff */
[----:B------:R-:W3:Y:S01]  /*0650*/  @P5 LDG.E R20, desc[UR4][R10.64+0x74] ;  /* 0x000074040a145981 */ /* 0x000ee2000c1e1900 */
[----:B----4-:R-:W-:-:S03]  /*0660*/  @P4 LOP3.LUT R3, R3, R22, RZ, 0x3c, !PT ;  /* 0x0000001603034212 */ /* 0x010fc600078e3cff */
[----:B------:R-:W4:Y:S01]  /*0670*/  @P0 LDG.E R22, desc[UR4][R10.64+0x8c] ;  /* 0x00008c040a160981 */ /* 0x000f22000c1e1900 */
[----:B------:R-:W-:-:S03]  /*0680*/  @P6 LOP3.LUT R15, R15, R26, RZ, 0x3c, !PT ;  /* 0x0000001a0f0f6212 */ /* 0x000fc600078e3cff */
        /* <DEDUP_REMOVED lines=13> */
[----:B------:R-:W-:Y:S02]  /*0760*/  @P6 LOP3.LUT R4, R4, R27, RZ, 0x3c, !PT ;  /* 0x0000001b04046212 */ /* 0x000fe400078e3cff */
[----:B------:R-:W-:Y:S02]  /*0770*/  @P6 LOP3.LUT R2, R2, R21, RZ, 0x3c, !PT ;  /* 0x0000001502026212 */ /* 0x000fe400078e3cff */
[----:B------:R-:W-:Y:S02]  /*0780*/  @P0 LOP3.LUT R4, R4, R23, RZ, 0x3c, !PT ;  /* 0x0000001704040212 */ /* 0x000fe400078e3cff */
[----:B------:R-:W-:Y:S02]  /*0790*/  @P0 LOP3.LUT R2, R2, R25, RZ, 0x3c, !PT ;  /* 0x0000001902020212 */ /* 0x000fe400078e3cff */
[----:B--2---:R-:W-:Y:S02]  /*07a0*/  @P6 LOP3.LUT R5, R5, R18, RZ, 0x3c, !PT ;  /* 0x0000001205056212 */ /* 0x004fe400078e3cff */
[----:B---3--:R-:W-:-:S02]  /*07b0*/  @P6 LOP3.LUT R3, R3, R20, RZ, 0x3c, !PT ;  /* 0x0000001403036212 */ /* 0x008fc400078e3cff */
[----:B----4-:R-:W-:Y:S02]  /*07c0*/  @P0 LOP3.LUT R5, R5, R22, RZ, 0x3c, !PT ;  /* 0x0000001605050212 */ /* 0x010fe400078e3cff */
[----:B------:R-:W-:Y:S02]  /*07d0*/  @P0 LOP3.LUT R3, R3, R26, RZ, 0x3c, !PT ;  /* 0x0000001a03030212 */ /* 0x000fe400078e3cff */
[----:B------:R-:W-:-:S13]  /*07e0*/  R2P PR, R24.B1, 0x7f ;  /* 0x0000007f18007804 */ /* 0x000fda0000001000 */
[----:B------:R-:W2:Y:S04]  /*07f0*/  @P0 LDG.E R18, desc[UR4][R10.64+0xa0] ;  /* 0x0000a0040a120981 */ /* 0x000ea8000c1e1900 */
[----:B------:R-:W3:Y:S04]  /*0800*/  @P1 LDG.E R22, desc[UR4][R10.64+0xb4] ;  /* 0x0000b4040a161981 */ /* 0x000ee8000c1e1900 */
[----:B------:R-:W4:Y:S04]  /*0810*/  @P2 LDG.E R26, desc[UR4][R10.64+0xc8] ;  /* 0x0000c8040a1a2981 */ /* 0x000f28000c1e1900 */
[----:B------:R-:W4:Y:S04]  /*0820*/  @P3 LDG.E R28, desc[UR4][R10.64+0xdc] ;  /* 0x0000dc040a1c3981 */ /* 0x000f28000c1e1900 */
[----:B------:R-:W4:Y:S04]  /*0830*/  @P0 LDG.E R23, desc[UR4][R10.64+0xa4] ;  /* 0x0000a4040a170981 */ /* 0x000f28000c1e1900 */
[----:B------:R-:W4:Y:S04]  /*0840*/  @P0 LDG.E R20, desc[UR4][R10.64+0xa8] ;  /* 0x0000a8040a140981 */ /* 0x000f28000c1e1900 */
[----:B------:R-:W4:Y:S04]  /*0850*/  @P4 LDG.E R25, desc[UR4][R10.64+0xf0] ;  /* 0x0000f0040a194981 */ /* 0x000f28000c1e1900 */
        /* <DEDUP_REMOVED lines=21> */
[----:B------:R-:W-:Y:S02]  /*09b0*/  LOP3.LUT P0, RZ, R24, 0x8000, RZ, 0xc0, !PT ;  /* 0x0000800018ff7812 */ /* 0x000fe4000780c0ff */
[----:B----4-:R-:W-:Y:S01]  /*09c0*/  @P5 LOP3.LUT R15, R15, R26, RZ, 0x3c, !PT ;  /* 0x0000001a0f0f5212 */ /* 0x010fe200078e3cff */
[----:B------:R-:W4:Y:S04]  /*09d0*/  @P3 LDG.E R24, desc[UR4][R10.64+0xe4] ;  /* 0x0000e4040a183981 */ /* 0x000f28000c1e1900 */
[----:B------:R-:W2:Y:S01]  /*09e0*/  @P6 LDG.E R26, desc[UR4][R10.64+0x118] ;  /* 0x000118040a1a6981 */ /* 0x000ea2000c1e1900 */
        /* <DEDUP_REMOVED lines=8> */
[----:B---3--:R-:W-:-:S03]  /*0a70*/  @P2 LOP3.LUT R3, R3, R22, RZ, 0x3c, !PT ;  /* 0x0000001603032212 */ /* 0x008fc600078e3cff */
[----:B------:R-:W3:Y:S01]  /*0a80*/  @P4 LDG.E R22, desc[UR4][R10.64+0x100] ;  /* 0x000100040a164981 */ /* 0x000ee2000c1e1900 */
[----:B--2---:R-:W-:-:S03]  /*0a90*/  @P6 LOP3.LUT R15, R15, R26, RZ, 0x3c, !PT ;  /* 0x0000001a0f0f6212 */ /* 0x004fc600078e3cff */
[----:B------:R-:W2:Y:S01]  /*0aa0*/  @P0 LDG.E R26, desc[UR4][R10.64+0x12c] ;  /* 0x00012c040a1a0981 */ /* 0x000ea2000c1e1900 */
[----:B----4-:R-:W-:-:S03]  /*0ab0*/  @P2 LOP3.LUT R2, R2, R23, RZ, 0x3c, !PT ;  /* 0x0000001702022212 */ /* 0x010fc600078e3cff */
[----:B------:R-:W4:Y:S01]  /*0ac0*/  @P4 LDG.E R23, desc[UR4][R10.64+0xfc] ;  /* 0x0000fc040a174981 */ /* 0x000f22000c1e1900 */
[----:B------:R-:W-:-:S03]  /*0ad0*/  @P2 LOP3.LUT R5, R5, R20, RZ, 0x3c, !PT ;  /* 0x0000001405052212 */ /* 0x000fc600078e3cff */
[----:B------:R-:W4:Y:S01]  /*0ae0*/  @P4 LDG.E R20, desc[UR4][R10.64+0xf8] ;  /* 0x0000f8040a144981 */ /* 0x000f22000c1e1900 */
[----:B------:R-:W-:Y:S02]  /*0af0*/  @P3 LOP3.LUT R2, R2, R27, RZ, 0x3c, !PT ;  /* 0x0000001b02023212 */ /* 0x000fe400078e3cff */
[----:B------:R-:W-:Y:S01]  /*0b00*/  @P3 LOP3.LUT R4, R4, R25, RZ, 0x3c, !PT ;  /* 0x0000001904043212 */ /* 0x000fe200078e3cff */
[----:B------:R-:W4:Y:S01]  /*0b10*/  @P5 LDG.E R27, desc[UR4][R10.64+0x110] ;  /* 0x000110040a1b5981 */ /* 0x000f22000c1e1900 */
[----:B------:R-:W-:-:S03]  /*0b20*/  @P3 LOP3.LUT R5, R5, R24, RZ, 0x3c, !PT ;  /* 0x0000001805053212 */ /* 0x000fc600078e3cff */
[----:B------:R-:W4:Y:S04]  /*0b30*/  @P5 LDG.E R25, desc[UR4][R10.64+0x108] ;  /* 0x000108040a195981 */ /* 0x000f28000c1e1900 */
        /* <DEDUP_REMOVED lines=19> */
[----:B------:R-:W-:-:S05]  /*0c70*/  VIADD R19, R19, 0x10 ;  /* 0x0000001013137836 */ /* 0x000fca0000000000 */
[----:B------:R-:W-:Y:S02]  /*0c80*/  ISETP.NE.AND P1, PT, R19, 0x20, PT ;  /* 0x000000201300780c */ /* 0x000fe40003f25270 */
[----:B------:R-:W-:Y:S02]  /*0c90*/  @P5 LOP3.LUT R3, R3, R18, RZ, 0x3c, !PT ;  /* 0x0000001203035212 */ /* 0x000fe400078e3cff */
[----:B------:R-:W-:Y:S02]  /*0ca0*/  @P6 LOP3.LUT R4, R4, R21, RZ, 0x3c, !PT ;  /* 0x0000001504046212 */ /* 0x000fe400078e3cff */
[----:B---3--:R-:W-:-:S04]  /*0cb0*/  @P6 LOP3.LUT R3, R3, R22, RZ, 0x3c, !PT ;  /* 0x0000001603036212 */ /* 0x008fc800078e3cff */
[----:B--2---:R-:W-:Y:S02]  /*0cc0*/  @P0 LOP3.LUT R3, R3, R26, RZ, 0x3c, !PT ;  /* 0x0000001a03030212 */ /* 0x004fe400078e3cff */
[----:B----4-:R-:W-:Y:S02]  /*0cd0*/  @P6 LOP3.LUT R2, R2, R23, RZ, 0x3c, !PT ;  /* 0x0000001702026212 */ /* 0x010fe400078e3cff */
[----:B------:R-:W-:Y:S02]  /*0ce0*/  @P6 LOP3.LUT R5, R5, R20, RZ, 0x3c, !PT ;  /* 0x0000001405056212 */ /* 0x000fe400078e3cff */
[----:B------:R-:W-:Y:S02]  /*0cf0*/  @P0 LOP3.LUT R2, R2, R27, RZ, 0x3c, !PT ;  /* 0x0000001b02020212 */ /* 0x000fe400078e3cff */
[----:B------:R-:W-:Y:S02]  /*0d00*/  @P0 LOP3.LUT R4, R4, R25, RZ, 0x3c, !PT ;  /* 0x0000001904040212 */ /* 0x000fe400078e3cff */
[----:B------:R-:W-:Y:S01]  /*0d10*/  @P0 LOP3.LUT R5, R5, R24, RZ, 0x3c, !PT ;  /* 0x0000001805050212 */ /* 0x000fe200078e3cff */
[----:B------:R-:W-:Y:S06]  /*0d20*/  @P1 BRA `(.L_x_56) ;  /* 0xfffffff400481947 */ /* 0x000fec000383ffff */
[----:B------:R-:W-:-:S05]  /*0d30*/  VIADD R17, R17, 0x1 ;  /* 0x0000000111117836 */ /* 0x000fca0000000000 */
[----:B------:R-:W-:-:S13]  /*0d40*/  ISETP.NE.AND P0, PT, R17, 0x5, PT ;  /* 0x000000051100780c */ /* 0x000fda0003f05270 */
[----:B------:R-:W-:Y:S05]  /*0d50*/  @P0 BRA `(.L_x_57) ;  /* 0xfffffff400300947 */ /* 0x000fea000383ffff */
[----:B------:R0:W-:Y:S01]  /*0d60*/  STG.E.64 desc[UR4][R6.64+0x8], R4 ;  /* 0x0000080406007986 */ /* 0x0001e2000c101b04 */
[----:B------:R-:W-:Y:S01]  /*0d70*/  VIADD R14, R14, 0x1 ;  /* 0x000000010e0e7836 */ /* 0x000fe20000000000 */
[----:B------:R-:W-:Y:S02]  /*0d80*/  LOP3.LUT R11, R13, 0x3, RZ, 0xc0, !PT ;  /* 0x000000030d0b7812 */ /* 0x000fe400078ec0ff */
[----:B------:R0:W-:Y:S02]  /*0d90*/  STG.E.64 desc[UR4][R6.64+0x10], R2 ;  /* 0x0000100206007986 */ /* 0x0001e4000c101b04 */
[----:B------:R-:W-:Y:S02]  /*0da0*/  ISETP.GE.U32.AND P0, PT, R14, R11, PT ;  /* 0x0000000b0e00720c */ /* 0x000fe40003f06070 */
[----:B------:R0:W-:Y:S11]  /*0db0*/  STG.E desc[UR4][R6.64+0x4], R15 ;  /* 0x0000040f06007986 */ /* 0x0001f6000c101904 */
[----:B------:R-:W-:Y:S05]  /*0dc0*/  @!P0 BRA `(.L_x_58) ;  /* 0xfffffff400048947 */ /* 0x000fea000383ffff */
.L_x_55:
[----:B------:R-:W-:Y:S05]  /*0dd0*/  BSYNC.RECONVERGENT B1 ;  /* 0x0000000000017941 */ /* 0x000fea0003800200 */
.L_x_54:
[C---:B------:R-:W-:Y:S01]  /*0de0*/  ISETP.GT.U32.AND P0, PT, R13.reuse, 0x3, PT ;  /* 0x000000030d00780c */ /* 0x040fe20003f04070 */
[----:B------:R-:W-:Y:S01]  /*0df0*/  VIADD R12, R12, 0x1 ;  /* 0x000000010c0c7836 */ /* 0x000fe20000000000 */
[--C-:B------:R-:W-:Y:S02]  /*0e00*/  SHF.R.U64 R13, R13, 0x2, R0.reuse ;  /* 0x000000020d0d7819 */ /* 0x100fe40000001200 */
[----:B------:R-:W-:Y:S02]  /*0e10*/  ISETP.GT.U32.AND.EX P0, PT, R0, RZ, PT, P0 ;  /* 0x000000ff0000720c */ /* 0x000fe40003f04100 */
[----:B------:R-:W-:-:S11]  /*0e20*/  SHF.R.U32.HI R0, RZ, 0x2, R0 ;  /* 0x00000002ff007819 */ /* 0x000fd60000011600 */
[----:B------:R-:W-:Y:S05]  /*0e30*/  @P0 BRA `(.L_x_59) ;  /* 0xfffffff000c80947 */ /* 0x000fea000383ffff */
.L_x_53:
[----:B------:R-:W-:Y:S05]  /*0e40*/  BSYNC.RECONVERGENT B0 ;  /* 0x0000000000007941 */ /* 0x000fea0003800200 */
.L_x_52:
[----:B------:R-:W-:Y:S04]  /*0e50*/  STG.E.64 desc[UR4][R6.64+0x18], RZ ;  /* 0x000018ff06007986 */ /* 0x000fe8000c101b04 */
[----:B------:R-:W-:Y:S04]  /*0e60*/  STG.E desc[UR4][R6.64+0x20], RZ ;  /* 0x000020ff06007986 */ /* 0x000fe8000c101904 */
[----:B------:R-:W-:Y:S01]  /*0e70*/  STG.E.64 desc[UR4][R6.64+0x28], RZ ;  /* 0x000028ff06007986 */ /* 0x000fe2000c101b04 */
[----:B------:R-:W-:Y:S05]  /*0e80*/  EXIT ;  /* 0x000000000000794d */ /* 0x000fea0003800000 */
.L_x_60:
        /* <DEDUP_REMOVED lines=15> */
.L_x_64:


//--------------------- .nv.global.init           --------------------------
	.section	.nv.global.init,"aw",@progbits
	.align	4
.nv.global.init:
	.type		mrg32k3aM1SubSeq,@object
	.size		mrg32k3aM1SubSeq,(mrg32k3aM2SubSeq - mrg32k3aM1SubSeq)
mrg32k3aM1SubSeq:
        /*0000*/ 	.byte	0x0b, 0xcc, 0xee, 0x04, 0x73, 0x29, 0x8b, 0x6f, 0xf6, 0x53, 0x03, 0xf6, 0x23, 0xf6, 0xea, 0xda
        /* <DEDUP_REMOVED lines=125> */
	.type		mrg32k3aM2SubSeq,@object
	.size		mrg32k3aM2SubSeq,(mrg32k3aM1 - mrg32k3aM2SubSeq)
mrg32k3aM2SubSeq:
        /* <DEDUP_REMOVED lines=126> */
	.type		mrg32k3aM1,@object
	.size		mrg32k3aM1,(mrg32k3aM1Seq - mrg32k3aM1)
mrg32k3aM1:
        /* <DEDUP_REMOVED lines=144> */
	.type		mrg32k3aM1Seq,@object
	.size		mrg32k3aM1Seq,(mrg32k3aM2 - mrg32k3aM1Seq)
mrg32k3aM1Seq:
        /* <DEDUP_REMOVED lines=144> */
	.type		mrg32k3aM2,@object
	.size		mrg32k3aM2,(mrg32k3aM2Seq - mrg32k3aM2)
mrg32k3aM2:
        /* <DEDUP_REMOVED lines=144> */
	.type		mrg32k3aM2Seq,@object
	.size		mrg32k3aM2Seq,(precalc_xorwow_matrix - mrg32k3aM2Seq)
mrg32k3aM2Seq:
        /* <DEDUP_REMOVED lines=144> */
	.type		precalc_xorwow_matrix,@object
	.size		precalc_xorwow_matrix,(precalc_xorwow_offset_matrix - precalc_xorwow_matrix)
precalc_xorwow_matrix:
        /* <DEDUP_REMOVED lines=6400> */
	.type		precalc_xorwow_offset_matrix,@object
	.size		precalc_xorwow_offset_matrix,($str - precalc_xorwow_offset_matrix)
precalc_xorwow_offset_matrix:
        /* <DEDUP_REMOVED lines=6400> */
	.type		$str,@object
	.size		$str,(.L_9 - $str)
$str:
        /*353c0*/ 	.byte	0x25, 0x66, 0x0a, 0x00
.L_9:


//--------------------- .nv.shared._Z12Bond_Price_kffffffP17curandStateXORWOWPfS1_ --------------------------
	.section	.nv.shared._Z12Bond_Price_kffffffP17curandStateXORWOWPfS1_,"aw",@nobits
	.sectionflags	@""
	.align	16
	.zero		1024


//--------------------- .nv.shared.reserved.0     --------------------------
	.section	.nv.shared.reserved.0,"aw",@nobits
	.weak		__nv_reservedSMEM_offset_0_alias
	.size		__nv_reservedSMEM_offset_0_alias, 0, 64
	.other		__nv_reservedSMEM_offset_0_alias,@"STO_CUDA_RESERVED_SHARED STV_DEFAULT"
__nv_reservedSMEM_offset_0_alias:
	.zero		0
	.zero		64


//--------------------- .nv.shared._Z19init_curand_state_kP17curandStateXORWOW --------------------------
	.section	.nv.shared._Z19init_curand_state_kP17curandStateXORWOW,"aw",@nobits
	.sectionflags	@""
	.align	16
	.zero		1024


//--------------------- .nv.constant0._Z12Bond_Price_kffffffP17curandStateXORWOWPfS1_ --------------------------
	.section	.nv.constant0._Z12Bond_Price_kffffffP17curandStateXORWOWPfS1_,"a",@progbits
	.sectionflags	@""
	.align	4
.nv.constant0._Z12Bond_Price_kffffffP17curandStateXORWOWPfS1_:
	.zero		944


//--------------------- .nv.constant0._Z19init_curand_state_kP17curandStateXORWOW --------------------------
	.section	.nv.constant0._Z19init_curand_state_kP17curandStateXORWOW,"a",@progbits
	.sectionflags	@""
	.align	4
.nv.constant0._Z19init_curand_state_kP17curandStateXORWOW:
	.zero		904


//--------------------- SYMBOLS --------------------------

	.type		.nv.reservedSmem.offset0,@object
	.size		.nv.reservedSmem.offset0,0x4
	.type		.nv.reservedSmem.cap,@object
	.size		.nv.reservedSmem.cap,0x4
	.type		vprintf,@function
